	.version 2.1
	.target sm_20
	// compiled with /usr/local/cuda3.1/cuda/open64/lib//be
	// nvopencc 3.1 built on 2010-06-07

	.visible .func (.param .u32 __cudaretf__Z14rgbaFloatToInt6float4) _Z14rgbaFloatToInt6float4 (.param .align 16 .b8 __cudaparmf1__Z14rgbaFloatToInt6float4[16])

	.visible .func (.param .align 16 .b8 __cudaretf__Z14rgbaIntToFloatj[16]) _Z14rgbaIntToFloatj (.param .u32 __cudaparmf1__Z14rgbaIntToFloatj)

	//-----------------------------------------------------------
	// Compiling /tmp/tmpxft_000016db_00000000-7_recursiveGaussian_kernel.cpp3.i (/tmp/ccBI#.fL9u9N)
	//-----------------------------------------------------------

	//-----------------------------------------------------------
	// Options:
	//-----------------------------------------------------------
	//  Target:ptx, ISA:sm_20, Endian:little, Pointer Size:64
	//  -O3	(Optimization level)
	//  -g0	(Debug level)
	//  -m2	(Report advisories)
	//-----------------------------------------------------------

	.file	1	"<command-line>"
	.file	2	"/tmp/tmpxft_000016db_00000000-6_recursiveGaussian_kernel.cudafe2.gpu"
	.file	3	"/usr/lib/gcc/x86_64-linux-gnu/4.4.3/include/stddef.h"
	.file	4	"/usr/local/cuda3.1/cuda/bin/../include/crt/device_runtime.h"
	.file	5	"/usr/local/cuda3.1/cuda/bin/../include/host_defines.h"
	.file	6	"/usr/local/cuda3.1/cuda/bin/../include/builtin_types.h"
	.file	7	"/usr/local/cuda3.1/cuda/bin/../include/device_types.h"
	.file	8	"/usr/local/cuda3.1/cuda/bin/../include/driver_types.h"
	.file	9	"/usr/local/cuda3.1/cuda/bin/../include/surface_types.h"
	.file	10	"/usr/local/cuda3.1/cuda/bin/../include/texture_types.h"
	.file	11	"/usr/local/cuda3.1/cuda/bin/../include/vector_types.h"
	.file	12	"/usr/local/cuda3.1/cuda/bin/../include/device_launch_parameters.h"
	.file	13	"/usr/local/cuda3.1/cuda/bin/../include/crt/storage_class.h"
	.file	14	"/usr/include/bits/types.h"
	.file	15	"/usr/include/time.h"
	.file	16	"/home/andrew/repositories/gpuocelot/tests/cuda2.2/tests/recursiveGaussian/recursiveGaussian_kernel.cu"
	.file	17	"/usr/local/cuda3.1/cuda/bin/../include/common_functions.h"
	.file	18	"/usr/local/cuda3.1/cuda/bin/../include/math_functions.h"
	.file	19	"/usr/local/cuda3.1/cuda/bin/../include/math_constants.h"
	.file	20	"/usr/local/cuda3.1/cuda/bin/../include/device_functions.h"
	.file	21	"/usr/local/cuda3.1/cuda/bin/../include/sm_11_atomic_functions.h"
	.file	22	"/usr/local/cuda3.1/cuda/bin/../include/sm_12_atomic_functions.h"
	.file	23	"/usr/local/cuda3.1/cuda/bin/../include/sm_13_double_functions.h"
	.file	24	"/usr/local/cuda3.1/cuda/bin/../include/sm_20_atomic_functions.h"
	.file	25	"/usr/local/cuda3.1/cuda/bin/../include/sm_20_intrinsics.h"
	.file	26	"/usr/local/cuda3.1/cuda/bin/../include/surface_functions.h"
	.file	27	"/usr/local/cuda3.1/cuda/bin/../include/texture_fetch_functions.h"
	.file	28	"/usr/local/cuda3.1/cuda/bin/../include/math_functions_dbl_ptx3.h"


	.visible .func (.param .u32 __cudaretf__Z14rgbaFloatToInt6float4) _Z14rgbaFloatToInt6float4 (.param .align 16 .b8 __cudaparmf1__Z14rgbaFloatToInt6float4[16])
	{
	.reg .u32 %r<12>;
	.reg .f32 %f<22>;
	.loc	16	77	0
$LDWbegin__Z14rgbaFloatToInt6float4:
	ld.param.f32 	%f1, [__cudaparmf1__Z14rgbaFloatToInt6float4+0];
	mov.f32 	%f2, %f1;
	ld.param.f32 	%f3, [__cudaparmf1__Z14rgbaFloatToInt6float4+4];
	mov.f32 	%f4, %f3;
	ld.param.f32 	%f5, [__cudaparmf1__Z14rgbaFloatToInt6float4+8];
	mov.f32 	%f6, %f5;
	ld.param.f32 	%f7, [__cudaparmf1__Z14rgbaFloatToInt6float4+12];
	mov.f32 	%f8, %f7;
	.loc	16	78	0
	cvt.sat.f32.f32 	%f9, %f2;
	.loc	16	79	0
	cvt.sat.f32.f32 	%f10, %f4;
	.loc	16	80	0
	cvt.sat.f32.f32 	%f11, %f6;
	.loc	16	81	0
	cvt.sat.f32.f32 	%f12, %f8;
	.loc	16	82	0
	mov.f32 	%f13, 0f437f0000;    	// 255
	mul.f32 	%f14, %f9, %f13;
	cvt.rzi.u32.f32 	%r1, %f14;
	mov.f32 	%f15, 0f437f0000;    	// 255
	mul.f32 	%f16, %f10, %f15;
	cvt.rzi.u32.f32 	%r2, %f16;
	shl.b32 	%r3, %r2, 8;
	or.b32 	%r4, %r1, %r3;
	mov.f32 	%f17, 0f437f0000;    	// 255
	mul.f32 	%f18, %f11, %f17;
	cvt.rzi.u32.f32 	%r5, %f18;
	shl.b32 	%r6, %r5, 16;
	mov.f32 	%f19, 0f437f0000;    	// 255
	mul.f32 	%f20, %f12, %f19;
	cvt.rzi.u32.f32 	%r7, %f20;
	shl.b32 	%r8, %r7, 24;
	or.b32 	%r9, %r6, %r8;
	or.b32 	%r10, %r4, %r9;
	st.param.u32 	[__cudaretf__Z14rgbaFloatToInt6float4], %r10;
	ret;
$LDWend__Z14rgbaFloatToInt6float4:
	} // _Z14rgbaFloatToInt6float4

	.visible .func (.param .align 16 .b8 __cudaretf__Z14rgbaIntToFloatj[16]) _Z14rgbaIntToFloatj (.param .u32 __cudaparmf1__Z14rgbaIntToFloatj)
	{
	.reg .u32 %r<10>;
	.reg .f32 %f<14>;
	.loc	16	87	0
$LDWbegin__Z14rgbaIntToFloatj:
	ld.param.u32 	%r1, [__cudaparmf1__Z14rgbaIntToFloatj];
	mov.s32 	%r2, %r1;
	.loc	16	93	0
	and.b32 	%r3, %r2, 255;
	cvt.rn.f32.u32 	%f1, %r3;
	mov.f32 	%f2, 0f437f0000;     	// 255
	div.rn.f32 	%f3, %f1, %f2;
	st.param.f32 	[__cudaretf__Z14rgbaIntToFloatj+0], %f3;
	shl.b32 	%r4, %r2, 16;
	shr.u32 	%r5, %r4, 24;
	cvt.rn.f32.u32 	%f4, %r5;
	mov.f32 	%f5, 0f437f0000;     	// 255
	div.rn.f32 	%f6, %f4, %f5;
	st.param.f32 	[__cudaretf__Z14rgbaIntToFloatj+4], %f6;
	shl.b32 	%r6, %r2, 8;
	shr.u32 	%r7, %r6, 24;
	cvt.rn.f32.u32 	%f7, %r7;
	mov.f32 	%f8, 0f437f0000;     	// 255
	div.rn.f32 	%f9, %f7, %f8;
	st.param.f32 	[__cudaretf__Z14rgbaIntToFloatj+8], %f9;
	shr.u32 	%r8, %r2, 24;
	cvt.rn.f32.u32 	%f10, %r8;
	mov.f32 	%f11, 0f437f0000;    	// 255
	div.rn.f32 	%f12, %f10, %f11;
	st.param.f32 	[__cudaretf__Z14rgbaIntToFloatj+12], %f12;
	ret;
$LDWend__Z14rgbaIntToFloatj:
	} // _Z14rgbaIntToFloatj

	.entry _Z11d_transposePjS_ii (
		.param .u64 __cudaparm__Z11d_transposePjS_ii_odata,
		.param .u64 __cudaparm__Z11d_transposePjS_ii_idata,
		.param .s32 __cudaparm__Z11d_transposePjS_ii_width,
		.param .s32 __cudaparm__Z11d_transposePjS_ii_height)
	{
	.reg .u32 %r<32>;
	.reg .u64 %rd<23>;
	.reg .pred %p<4>;
	.shared .align 4 .b8 __cuda___cuda_local_var_27651_34_block24[1088];
	.loc	16	47	0
$LDWbegin__Z11d_transposePjS_ii:
	mov.u32 	%r1, %ctaid.x;
	mul.lo.u32 	%r2, %r1, 16;
	mov.u32 	%r3, %ctaid.y;
	mul.lo.u32 	%r4, %r3, 16;
	mov.u32 	%r5, %tid.x;
	add.u32 	%r6, %r2, %r5;
	mov.u32 	%r7, %tid.y;
	add.u32 	%r8, %r4, %r7;
	ld.param.u32 	%r9, [__cudaparm__Z11d_transposePjS_ii_height];
	ld.param.u32 	%r10, [__cudaparm__Z11d_transposePjS_ii_width];
	set.lt.u32.u32 	%r11, %r6, %r10;
	neg.s32 	%r12, %r11;
	set.lt.u32.u32 	%r13, %r8, %r9;
	neg.s32 	%r14, %r13;
	and.b32 	%r15, %r12, %r14;
	mov.u32 	%r16, 0;
	setp.eq.s32 	%p1, %r15, %r16;
	@%p1 bra 	$Lt_2_2306;
	.loc	16	57	0
	mov.u64 	%rd1, __cuda___cuda_local_var_27651_34_block24;
	ld.param.u64 	%rd2, [__cudaparm__Z11d_transposePjS_ii_idata];
	mul.lo.u32 	%r17, %r8, %r10;
	add.u32 	%r18, %r6, %r17;
	cvt.u64.u32 	%rd3, %r18;
	mul.wide.u32 	%rd4, %r18, 4;
	add.u64 	%rd5, %rd2, %rd4;
	ld.global.u32 	%r19, [%rd5+0];
	cvt.u64.u32 	%rd6, %r5;
	cvt.u64.u32 	%rd7, %r7;
	mul.wide.u32 	%rd8, %r7, 17;
	add.u64 	%rd9, %rd6, %rd8;
	mul.lo.u64 	%rd10, %rd9, 4;
	add.u64 	%rd11, %rd1, %rd10;
	st.shared.u32 	[%rd11+0], %r19;
$Lt_2_2306:
	mov.u64 	%rd1, __cuda___cuda_local_var_27651_34_block24;
	.loc	16	60	0
	bar.sync 	0;
	add.u32 	%r20, %r2, %r7;
	add.u32 	%r21, %r4, %r5;
	set.lt.u32.u32 	%r22, %r20, %r10;
	neg.s32 	%r23, %r22;
	set.lt.u32.u32 	%r24, %r21, %r9;
	neg.s32 	%r25, %r24;
	and.b32 	%r26, %r23, %r25;
	mov.u32 	%r27, 0;
	setp.eq.s32 	%p2, %r26, %r27;
	@%p2 bra 	$Lt_2_2818;
	.loc	16	68	0
	cvt.u64.u32 	%rd12, %r7;
	cvt.u64.u32 	%rd13, %r5;
	mul.wide.u32 	%rd14, %r5, 17;
	add.u64 	%rd15, %rd12, %rd14;
	mul.lo.u64 	%rd16, %rd15, 4;
	add.u64 	%rd17, %rd1, %rd16;
	ld.shared.u32 	%r28, [%rd17+0];
	ld.param.u64 	%rd18, [__cudaparm__Z11d_transposePjS_ii_odata];
	mul.lo.u32 	%r29, %r20, %r9;
	add.u32 	%r30, %r21, %r29;
	cvt.u64.u32 	%rd19, %r30;
	mul.wide.u32 	%rd20, %r30, 4;
	add.u64 	%rd21, %rd18, %rd20;
	st.global.u32 	[%rd21+0], %r28;
$Lt_2_2818:
	.loc	16	70	0
	exit;
$LDWend__Z11d_transposePjS_ii:
	} // _Z11d_transposePjS_ii

	.entry _Z22d_simpleRecursive_rgbaPjS_iif (
		.param .u64 __cudaparm__Z22d_simpleRecursive_rgbaPjS_iif___val_paramid,
		.param .u64 __cudaparm__Z22d_simpleRecursive_rgbaPjS_iif___val_paramod,
		.param .s32 __cudaparm__Z22d_simpleRecursive_rgbaPjS_iif_w,
		.param .s32 __cudaparm__Z22d_simpleRecursive_rgbaPjS_iif_h,
		.param .f32 __cudaparm__Z22d_simpleRecursive_rgbaPjS_iif_a)
	{
	.reg .u32 %r<74>;
	.reg .u64 %rd<18>;
	.reg .f32 %f<119>;
	.reg .pred %p<7>;
	.loc	16	109	0
$LDWbegin__Z22d_simpleRecursive_rgbaPjS_iif:
	mov.u32 	%r1, %ctaid.x;
	mov.u32 	%r2, %ntid.x;
	mul.lo.u32 	%r3, %r1, %r2;
	mov.u32 	%r4, %tid.x;
	add.u32 	%r5, %r4, %r3;
	ld.param.u32 	%r6, [__cudaparm__Z22d_simpleRecursive_rgbaPjS_iif_w];
	setp.lt.u32 	%p1, %r5, %r6;
	@%p1 bra 	$Lt_3_3074;
	bra.uni 	$LBB14__Z22d_simpleRecursive_rgbaPjS_iif;
$Lt_3_3074:
	.loc	16	114	0
	cvt.u64.u32 	%rd1, %r5;
	mul.wide.u32 	%rd2, %r5, 4;
	ld.param.u64 	%rd3, [__cudaparm__Z22d_simpleRecursive_rgbaPjS_iif___val_paramid];
	add.u64 	%rd4, %rd3, %rd2;
	mov.s64 	%rd5, %rd4;
	.loc	16	115	0
	ld.param.u64 	%rd6, [__cudaparm__Z22d_simpleRecursive_rgbaPjS_iif___val_paramod];
	add.u64 	%rd7, %rd6, %rd2;
	mov.s64 	%rd8, %rd7;
	.loc	16	118	0
	ld.global.u32 	%r7, [%rd4+0];
	and.b32 	%r8, %r7, 255;
	cvt.rn.f32.u32 	%f1, %r8;
	mov.f32 	%f2, 0f437f0000;     	// 255
	div.rn.f32 	%f3, %f1, %f2;
	shl.b32 	%r9, %r7, 16;
	shr.u32 	%r10, %r9, 24;
	cvt.rn.f32.u32 	%f4, %r10;
	mov.f32 	%f5, 0f437f0000;     	// 255
	div.rn.f32 	%f6, %f4, %f5;
	shl.b32 	%r11, %r7, 8;
	shr.u32 	%r12, %r11, 24;
	cvt.rn.f32.u32 	%f7, %r12;
	mov.f32 	%f8, 0f437f0000;     	// 255
	div.rn.f32 	%f9, %f7, %f8;
	shr.u32 	%r13, %r7, 24;
	cvt.rn.f32.u32 	%f10, %r13;
	mov.f32 	%f11, 0f437f0000;    	// 255
	div.rn.f32 	%f12, %f10, %f11;
	ld.param.s32 	%r14, [__cudaparm__Z22d_simpleRecursive_rgbaPjS_iif_h];
	mov.u32 	%r15, 0;
	setp.le.s32 	%p2, %r14, %r15;
	@%p2 bra 	$Lt_3_5634;
	mov.s32 	%r16, %r14;
	cvt.s64.s32 	%rd9, %r6;
	mul.wide.s32 	%rd10, %r6, 4;
	mov.s64 	%rd11, %rd4;
	mov.s64 	%rd12, %rd7;
	ld.param.f32 	%f13, [__cudaparm__Z22d_simpleRecursive_rgbaPjS_iif_a];
	mov.s32 	%r17, 0;
	mov.s32 	%r18, %r16;
$Lt_3_4098:
 //<loop> Loop body line 118, nesting depth: 1, estimated iterations: unknown
	.loc	16	120	0
	ld.global.u32 	%r19, [%rd11+0];
	.loc	16	122	0
	shl.b32 	%r20, %r19, 8;
	shr.u32 	%r21, %r20, 24;
	shr.u32 	%r22, %r19, 24;
	shl.b32 	%r23, %r19, 16;
	shr.u32 	%r24, %r23, 24;
	and.b32 	%r25, %r19, 255;
	cvt.rn.f32.u32 	%f14, %r21;
	cvt.rn.f32.u32 	%f15, %r22;
	cvt.rn.f32.u32 	%f16, %r24;
	cvt.rn.f32.u32 	%f17, %r25;
	mov.f32 	%f18, 0f437f0000;    	// 255
	div.rn.f32 	%f19, %f14, %f18;
	mov.f32 	%f20, 0f437f0000;    	// 255
	div.rn.f32 	%f21, %f15, %f20;
	mov.f32 	%f22, 0f437f0000;    	// 255
	div.rn.f32 	%f23, %f16, %f22;
	mov.f32 	%f24, 0f437f0000;    	// 255
	div.rn.f32 	%f25, %f17, %f24;
	sub.f32 	%f26, %f9, %f19;
	sub.f32 	%f27, %f12, %f21;
	sub.f32 	%f28, %f6, %f23;
	sub.f32 	%f29, %f3, %f25;
	mul.f32 	%f30, %f26, %f13;
	mul.f32 	%f31, %f27, %f13;
	mul.f32 	%f32, %f28, %f13;
	mul.f32 	%f33, %f29, %f13;
	add.f32 	%f34, %f19, %f30;
	add.f32 	%f35, %f21, %f31;
	add.f32 	%f36, %f23, %f32;
	add.f32 	%f37, %f25, %f33;
	cvt.sat.f32.f32 	%f38, %f37;
	mov.f32 	%f39, 0f437f0000;    	// 255
	mul.f32 	%f40, %f38, %f39;
	cvt.rzi.u32.f32 	%r26, %f40;
	cvt.sat.f32.f32 	%f41, %f36;
	mov.f32 	%f42, 0f437f0000;    	// 255
	mul.f32 	%f43, %f41, %f42;
	cvt.rzi.u32.f32 	%r27, %f43;
	shl.b32 	%r28, %r27, 8;
	or.b32 	%r29, %r26, %r28;
	cvt.sat.f32.f32 	%f44, %f34;
	mov.f32 	%f45, 0f437f0000;    	// 255
	mul.f32 	%f46, %f44, %f45;
	cvt.rzi.u32.f32 	%r30, %f46;
	shl.b32 	%r31, %r30, 16;
	cvt.sat.f32.f32 	%f47, %f35;
	mov.f32 	%f48, 0f437f0000;    	// 255
	mul.f32 	%f49, %f47, %f48;
	cvt.rzi.u32.f32 	%r32, %f49;
	shl.b32 	%r33, %r32, 24;
	or.b32 	%r34, %r31, %r33;
	or.b32 	%r35, %r29, %r34;
	st.global.u32 	[%rd12+0], %r35;
	.loc	16	124	0
	mov.f32 	%f3, %f37;
	mov.f32 	%f6, %f36;
	mov.f32 	%f9, %f34;
	mov.f32 	%f12, %f35;
	add.s32 	%r17, %r17, 1;
	add.s64 	%rd12, %rd12, %rd10;
	add.s64 	%rd11, %rd11, %rd10;
	setp.ne.s32 	%p3, %r14, %r17;
	@%p3 bra 	$Lt_3_4098;
	cvt.u64.s32 	%rd13, %r14;
	mul.lo.u64 	%rd14, %rd13, %rd9;
	mul.lo.u64 	%rd15, %rd14, 4;
	add.u64 	%rd8, %rd15, %rd7;
	add.u64 	%rd5, %rd15, %rd4;
	bra.uni 	$Lt_3_3586;
$Lt_3_5634:
	cvt.s64.s32 	%rd16, %r6;
	mul.wide.s32 	%rd10, %r6, 4;
$Lt_3_3586:
	.loc	16	128	0
	sub.u64 	%rd5, %rd5, %rd10;
	.loc	16	129	0
	sub.u64 	%rd8, %rd8, %rd10;
	.loc	16	133	0
	ld.global.u32 	%r36, [%rd5+0];
	and.b32 	%r37, %r36, 255;
	cvt.rn.f32.u32 	%f50, %r37;
	mov.f32 	%f51, 0f437f0000;    	// 255
	div.rn.f32 	%f3, %f50, %f51;
	shl.b32 	%r38, %r36, 16;
	shr.u32 	%r39, %r38, 24;
	cvt.rn.f32.u32 	%f52, %r39;
	mov.f32 	%f53, 0f437f0000;    	// 255
	div.rn.f32 	%f6, %f52, %f53;
	shl.b32 	%r40, %r36, 8;
	shr.u32 	%r41, %r40, 24;
	cvt.rn.f32.u32 	%f54, %r41;
	mov.f32 	%f55, 0f437f0000;    	// 255
	div.rn.f32 	%f9, %f54, %f55;
	shr.u32 	%r42, %r36, 24;
	cvt.rn.f32.u32 	%f56, %r42;
	mov.f32 	%f57, 0f437f0000;    	// 255
	div.rn.f32 	%f12, %f56, %f57;
	.loc	16	134	0
	sub.s32 	%r43, %r14, 1;
	mov.s32 	%r44, %r43;
	mov.u32 	%r45, 0;
	setp.lt.s32 	%p4, %r43, %r45;
	@%p4 bra 	$LBB14__Z22d_simpleRecursive_rgbaPjS_iif;
	mov.s32 	%r46, %r14;
	ld.param.f32 	%f13, [__cudaparm__Z22d_simpleRecursive_rgbaPjS_iif_a];
	mov.s32 	%r47, %r46;
$Lt_3_5122:
 //<loop> Loop body line 134, nesting depth: 1, estimated iterations: unknown
	.loc	16	135	0
	ld.global.u32 	%r48, [%rd5+0];
	.loc	16	137	0
	ld.global.u32 	%r49, [%rd8+0];
	shl.b32 	%r50, %r48, 8;
	shr.u32 	%r51, %r50, 24;
	shr.u32 	%r52, %r48, 24;
	shl.b32 	%r53, %r48, 16;
	shr.u32 	%r54, %r53, 24;
	and.b32 	%r55, %r48, 255;
	cvt.rn.f32.u32 	%f58, %r51;
	cvt.rn.f32.u32 	%f59, %r52;
	cvt.rn.f32.u32 	%f60, %r54;
	cvt.rn.f32.u32 	%f61, %r55;
	mov.f32 	%f62, 0f437f0000;    	// 255
	div.rn.f32 	%f63, %f58, %f62;
	mov.f32 	%f64, 0f437f0000;    	// 255
	div.rn.f32 	%f65, %f59, %f64;
	mov.f32 	%f66, 0f437f0000;    	// 255
	div.rn.f32 	%f67, %f60, %f66;
	mov.f32 	%f68, 0f437f0000;    	// 255
	div.rn.f32 	%f69, %f61, %f68;
	sub.f32 	%f70, %f9, %f63;
	sub.f32 	%f71, %f12, %f65;
	sub.f32 	%f72, %f6, %f67;
	sub.f32 	%f73, %f3, %f69;
	mul.f32 	%f74, %f70, %f13;
	mul.f32 	%f75, %f71, %f13;
	mul.f32 	%f76, %f72, %f13;
	mul.f32 	%f77, %f73, %f13;
	add.f32 	%f78, %f63, %f74;
	add.f32 	%f79, %f65, %f75;
	add.f32 	%f80, %f67, %f76;
	add.f32 	%f81, %f69, %f77;
	and.b32 	%r56, %r49, 255;
	cvt.rn.f32.u32 	%f82, %r56;
	mov.f32 	%f83, 0f437f0000;    	// 255
	div.rn.f32 	%f84, %f82, %f83;
	add.f32 	%f85, %f81, %f84;
	mov.f32 	%f86, 0f3f000000;    	// 0.5
	mul.f32 	%f87, %f85, %f86;
	cvt.sat.f32.f32 	%f88, %f87;
	mov.f32 	%f89, 0f437f0000;    	// 255
	mul.f32 	%f90, %f88, %f89;
	cvt.rzi.u32.f32 	%r57, %f90;
	shl.b32 	%r58, %r49, 16;
	shr.u32 	%r59, %r58, 24;
	cvt.rn.f32.u32 	%f91, %r59;
	mov.f32 	%f92, 0f437f0000;    	// 255
	div.rn.f32 	%f93, %f91, %f92;
	add.f32 	%f94, %f80, %f93;
	mov.f32 	%f95, 0f3f000000;    	// 0.5
	mul.f32 	%f96, %f94, %f95;
	cvt.sat.f32.f32 	%f97, %f96;
	mov.f32 	%f98, 0f437f0000;    	// 255
	mul.f32 	%f99, %f97, %f98;
	cvt.rzi.u32.f32 	%r60, %f99;
	shl.b32 	%r61, %r60, 8;
	or.b32 	%r62, %r57, %r61;
	shl.b32 	%r63, %r49, 8;
	shr.u32 	%r64, %r63, 24;
	cvt.rn.f32.u32 	%f100, %r64;
	mov.f32 	%f101, 0f437f0000;   	// 255
	div.rn.f32 	%f102, %f100, %f101;
	add.f32 	%f103, %f78, %f102;
	mov.f32 	%f104, 0f3f000000;   	// 0.5
	mul.f32 	%f105, %f103, %f104;
	cvt.sat.f32.f32 	%f106, %f105;
	mov.f32 	%f107, 0f437f0000;   	// 255
	mul.f32 	%f108, %f106, %f107;
	cvt.rzi.u32.f32 	%r65, %f108;
	shl.b32 	%r66, %r65, 16;
	shr.u32 	%r67, %r49, 24;
	cvt.rn.f32.u32 	%f109, %r67;
	mov.f32 	%f110, 0f437f0000;   	// 255
	div.rn.f32 	%f111, %f109, %f110;
	add.f32 	%f112, %f79, %f111;
	mov.f32 	%f113, 0f3f000000;   	// 0.5
	mul.f32 	%f114, %f112, %f113;
	cvt.sat.f32.f32 	%f115, %f114;
	mov.f32 	%f116, 0f437f0000;   	// 255
	mul.f32 	%f117, %f115, %f116;
	cvt.rzi.u32.f32 	%r68, %f117;
	shl.b32 	%r69, %r68, 24;
	or.b32 	%r70, %r66, %r69;
	or.b32 	%r71, %r62, %r70;
	st.global.u32 	[%rd8+0], %r71;
	.loc	16	138	0
	sub.u64 	%rd5, %rd5, %rd10;
	sub.u64 	%rd8, %rd8, %rd10;
	.loc	16	139	0
	mov.f32 	%f3, %f81;
	mov.f32 	%f6, %f80;
	mov.f32 	%f9, %f78;
	mov.f32 	%f12, %f79;
	sub.s32 	%r44, %r44, 1;
	mov.u32 	%r72, -1;
	setp.ne.s32 	%p5, %r44, %r72;
	@%p5 bra 	$Lt_3_5122;
$LBB14__Z22d_simpleRecursive_rgbaPjS_iif:
	.loc	16	141	0
	exit;
$LDWend__Z22d_simpleRecursive_rgbaPjS_iif:
	} // _Z22d_simpleRecursive_rgbaPjS_iif

	.entry _Z24d_recursiveGaussian_rgbaPjS_iiffffffff (
		.param .u64 __cudaparm__Z24d_recursiveGaussian_rgbaPjS_iiffffffff___val_paramid,
		.param .u64 __cudaparm__Z24d_recursiveGaussian_rgbaPjS_iiffffffff___val_paramod,
		.param .s32 __cudaparm__Z24d_recursiveGaussian_rgbaPjS_iiffffffff_w,
		.param .s32 __cudaparm__Z24d_recursiveGaussian_rgbaPjS_iiffffffff_h,
		.param .f32 __cudaparm__Z24d_recursiveGaussian_rgbaPjS_iiffffffff_a0,
		.param .f32 __cudaparm__Z24d_recursiveGaussian_rgbaPjS_iiffffffff_a1,
		.param .f32 __cudaparm__Z24d_recursiveGaussian_rgbaPjS_iiffffffff_a2,
		.param .f32 __cudaparm__Z24d_recursiveGaussian_rgbaPjS_iiffffffff_a3,
		.param .f32 __cudaparm__Z24d_recursiveGaussian_rgbaPjS_iiffffffff_b1,
		.param .f32 __cudaparm__Z24d_recursiveGaussian_rgbaPjS_iiffffffff_b2,
		.param .f32 __cudaparm__Z24d_recursiveGaussian_rgbaPjS_iiffffffff_coefp,
		.param .f32 __cudaparm__Z24d_recursiveGaussian_rgbaPjS_iiffffffff_coefn)
	{
	.reg .u32 %r<74>;
	.reg .u64 %rd<18>;
	.reg .f32 %f<182>;
	.reg .pred %p<7>;
	.loc	16	155	0
$LDWbegin__Z24d_recursiveGaussian_rgbaPjS_iiffffffff:
	mov.u32 	%r1, %ctaid.x;
	mov.u32 	%r2, %ntid.x;
	mul.lo.u32 	%r3, %r1, %r2;
	mov.u32 	%r4, %tid.x;
	add.u32 	%r5, %r4, %r3;
	ld.param.u32 	%r6, [__cudaparm__Z24d_recursiveGaussian_rgbaPjS_iiffffffff_w];
	setp.lt.u32 	%p1, %r5, %r6;
	@%p1 bra 	$Lt_4_3074;
	bra.uni 	$LBB14__Z24d_recursiveGaussian_rgbaPjS_iiffffffff;
$Lt_4_3074:
	.loc	16	160	0
	cvt.u64.u32 	%rd1, %r5;
	mul.wide.u32 	%rd2, %r5, 4;
	ld.param.u64 	%rd3, [__cudaparm__Z24d_recursiveGaussian_rgbaPjS_iiffffffff___val_paramid];
	add.u64 	%rd4, %rd3, %rd2;
	mov.s64 	%rd5, %rd4;
	.loc	16	161	0
	ld.param.u64 	%rd6, [__cudaparm__Z24d_recursiveGaussian_rgbaPjS_iiffffffff___val_paramod];
	add.u64 	%rd7, %rd6, %rd2;
	mov.s64 	%rd8, %rd7;
	.loc	16	168	0
	ld.global.u32 	%r7, [%rd4+0];
	and.b32 	%r8, %r7, 255;
	cvt.rn.f32.u32 	%f1, %r8;
	mov.f32 	%f2, 0f437f0000;     	// 255
	div.rn.f32 	%f3, %f1, %f2;
	mov.f32 	%f4, %f3;
	shl.b32 	%r9, %r7, 16;
	shr.u32 	%r10, %r9, 24;
	cvt.rn.f32.u32 	%f5, %r10;
	mov.f32 	%f6, 0f437f0000;     	// 255
	div.rn.f32 	%f7, %f5, %f6;
	mov.f32 	%f8, %f7;
	shl.b32 	%r11, %r7, 8;
	shr.u32 	%r12, %r11, 24;
	cvt.rn.f32.u32 	%f9, %r12;
	mov.f32 	%f10, 0f437f0000;    	// 255
	div.rn.f32 	%f11, %f9, %f10;
	mov.f32 	%f12, %f11;
	shr.u32 	%r13, %r7, 24;
	cvt.rn.f32.u32 	%f13, %r13;
	mov.f32 	%f14, 0f437f0000;    	// 255
	div.rn.f32 	%f15, %f13, %f14;
	mov.f32 	%f16, %f15;
	ld.param.f32 	%f17, [__cudaparm__Z24d_recursiveGaussian_rgbaPjS_iiffffffff_coefp];
	mul.f32 	%f18, %f3, %f17;
	mov.f32 	%f19, %f18;
	mul.f32 	%f20, %f7, %f17;
	mov.f32 	%f21, %f20;
	mul.f32 	%f22, %f11, %f17;
	mov.f32 	%f23, %f22;
	mul.f32 	%f24, %f15, %f17;
	mov.f32 	%f25, %f24;
	mov.f32 	%f26, %f18;
	mov.f32 	%f27, %f20;
	mov.f32 	%f28, %f22;
	mov.f32 	%f29, %f24;
	ld.param.s32 	%r14, [__cudaparm__Z24d_recursiveGaussian_rgbaPjS_iiffffffff_h];
	mov.u32 	%r15, 0;
	setp.le.s32 	%p2, %r14, %r15;
	@%p2 bra 	$Lt_4_5634;
	mov.s32 	%r16, %r14;
	cvt.s64.s32 	%rd9, %r6;
	mul.wide.s32 	%rd10, %r6, 4;
	mov.s64 	%rd11, %rd4;
	mov.s64 	%rd12, %rd7;
	ld.param.f32 	%f30, [__cudaparm__Z24d_recursiveGaussian_rgbaPjS_iiffffffff_a0];
	ld.param.f32 	%f31, [__cudaparm__Z24d_recursiveGaussian_rgbaPjS_iiffffffff_a1];
	ld.param.f32 	%f32, [__cudaparm__Z24d_recursiveGaussian_rgbaPjS_iiffffffff_b2];
	ld.param.f32 	%f33, [__cudaparm__Z24d_recursiveGaussian_rgbaPjS_iiffffffff_b1];
	mov.s32 	%r17, 0;
	mov.s32 	%r18, %r16;
$Lt_4_4098:
 //<loop> Loop body line 168, nesting depth: 1, estimated iterations: unknown
	.loc	16	171	0
	ld.global.u32 	%r19, [%rd11+0];
	.loc	16	172	0
	and.b32 	%r20, %r19, 255;
	mul.f32 	%f34, %f4, %f31;
	mul.f32 	%f35, %f26, %f33;
	mul.f32 	%f36, %f19, %f32;
	cvt.rn.f32.u32 	%f37, %r20;
	mov.f32 	%f38, 0f437f0000;    	// 255
	div.rn.f32 	%f39, %f37, %f38;
	mul.f32 	%f40, %f39, %f30;
	add.f32 	%f41, %f34, %f40;
	sub.f32 	%f42, %f41, %f35;
	sub.f32 	%f43, %f42, %f36;
	shl.b32 	%r21, %r19, 16;
	shr.u32 	%r22, %r21, 24;
	mul.f32 	%f44, %f8, %f31;
	mul.f32 	%f45, %f27, %f33;
	mul.f32 	%f46, %f21, %f32;
	cvt.rn.f32.u32 	%f47, %r22;
	mov.f32 	%f48, 0f437f0000;    	// 255
	div.rn.f32 	%f49, %f47, %f48;
	mul.f32 	%f50, %f49, %f30;
	add.f32 	%f51, %f44, %f50;
	sub.f32 	%f52, %f51, %f45;
	sub.f32 	%f53, %f52, %f46;
	shl.b32 	%r23, %r19, 8;
	shr.u32 	%r24, %r23, 24;
	mul.f32 	%f54, %f12, %f31;
	mul.f32 	%f55, %f28, %f33;
	mul.f32 	%f56, %f23, %f32;
	cvt.rn.f32.u32 	%f57, %r24;
	mov.f32 	%f58, 0f437f0000;    	// 255
	div.rn.f32 	%f59, %f57, %f58;
	mul.f32 	%f60, %f59, %f30;
	add.f32 	%f61, %f54, %f60;
	sub.f32 	%f62, %f61, %f55;
	sub.f32 	%f63, %f62, %f56;
	shr.u32 	%r25, %r19, 24;
	mul.f32 	%f64, %f16, %f31;
	mul.f32 	%f65, %f29, %f33;
	mul.f32 	%f66, %f25, %f32;
	cvt.rn.f32.u32 	%f67, %r25;
	mov.f32 	%f68, 0f437f0000;    	// 255
	div.rn.f32 	%f69, %f67, %f68;
	mul.f32 	%f70, %f69, %f30;
	add.f32 	%f71, %f64, %f70;
	sub.f32 	%f72, %f71, %f65;
	sub.f32 	%f73, %f72, %f66;
	.loc	16	173	0
	cvt.sat.f32.f32 	%f74, %f43;
	mov.f32 	%f75, 0f437f0000;    	// 255
	mul.f32 	%f76, %f74, %f75;
	cvt.rzi.u32.f32 	%r26, %f76;
	cvt.sat.f32.f32 	%f77, %f53;
	mov.f32 	%f78, 0f437f0000;    	// 255
	mul.f32 	%f79, %f77, %f78;
	cvt.rzi.u32.f32 	%r27, %f79;
	shl.b32 	%r28, %r27, 8;
	or.b32 	%r29, %r26, %r28;
	cvt.sat.f32.f32 	%f80, %f73;
	mov.f32 	%f81, 0f437f0000;    	// 255
	mul.f32 	%f82, %f80, %f81;
	cvt.rzi.u32.f32 	%r30, %f82;
	shl.b32 	%r31, %r30, 24;
	cvt.sat.f32.f32 	%f83, %f63;
	mov.f32 	%f84, 0f437f0000;    	// 255
	mul.f32 	%f85, %f83, %f84;
	cvt.rzi.u32.f32 	%r32, %f85;
	shl.b32 	%r33, %r32, 16;
	or.b32 	%r34, %r31, %r33;
	or.b32 	%r35, %r29, %r34;
	st.global.u32 	[%rd12+0], %r35;
	.loc	16	175	0
	mov.f32 	%f4, %f39;
	mov.f32 	%f8, %f49;
	mov.f32 	%f12, %f59;
	mov.f32 	%f16, %f69;
	mov.f32 	%f19, %f26;
	mov.f32 	%f21, %f27;
	mov.f32 	%f23, %f28;
	mov.f32 	%f25, %f29;
	mov.f32 	%f26, %f43;
	mov.f32 	%f27, %f53;
	mov.f32 	%f28, %f63;
	mov.f32 	%f29, %f73;
	add.s32 	%r17, %r17, 1;
	add.s64 	%rd12, %rd12, %rd10;
	add.s64 	%rd11, %rd11, %rd10;
	setp.ne.s32 	%p3, %r14, %r17;
	@%p3 bra 	$Lt_4_4098;
	cvt.u64.s32 	%rd13, %r14;
	mul.lo.u64 	%rd14, %rd13, %rd9;
	mul.lo.u64 	%rd15, %rd14, 4;
	add.u64 	%rd8, %rd15, %rd7;
	add.u64 	%rd5, %rd15, %rd4;
	bra.uni 	$Lt_4_3586;
$Lt_4_5634:
	cvt.s64.s32 	%rd16, %r6;
	mul.wide.s32 	%rd10, %r6, 4;
$Lt_4_3586:
	.loc	16	179	0
	sub.u64 	%rd5, %rd5, %rd10;
	.loc	16	180	0
	sub.u64 	%rd8, %rd8, %rd10;
	.loc	16	189	0
	ld.global.u32 	%r36, [%rd5+0];
	and.b32 	%r37, %r36, 255;
	cvt.rn.f32.u32 	%f86, %r37;
	mov.f32 	%f87, 0f437f0000;    	// 255
	div.rn.f32 	%f88, %f86, %f87;
	mov.f32 	%f89, %f88;
	shl.b32 	%r38, %r36, 16;
	shr.u32 	%r39, %r38, 24;
	cvt.rn.f32.u32 	%f90, %r39;
	mov.f32 	%f91, 0f437f0000;    	// 255
	div.rn.f32 	%f92, %f90, %f91;
	mov.f32 	%f93, %f92;
	shl.b32 	%r40, %r36, 8;
	shr.u32 	%r41, %r40, 24;
	cvt.rn.f32.u32 	%f94, %r41;
	mov.f32 	%f95, 0f437f0000;    	// 255
	div.rn.f32 	%f96, %f94, %f95;
	mov.f32 	%f97, %f96;
	shr.u32 	%r42, %r36, 24;
	cvt.rn.f32.u32 	%f98, %r42;
	mov.f32 	%f99, 0f437f0000;    	// 255
	div.rn.f32 	%f100, %f98, %f99;
	mov.f32 	%f101, %f100;
	mov.f32 	%f102, %f88;
	mov.f32 	%f103, %f92;
	mov.f32 	%f104, %f96;
	mov.f32 	%f105, %f100;
	ld.param.f32 	%f106, [__cudaparm__Z24d_recursiveGaussian_rgbaPjS_iiffffffff_coefn];
	mul.f32 	%f107, %f88, %f106;
	mov.f32 	%f108, %f107;
	mul.f32 	%f109, %f92, %f106;
	mov.f32 	%f110, %f109;
	mul.f32 	%f111, %f96, %f106;
	mov.f32 	%f112, %f111;
	mul.f32 	%f113, %f100, %f106;
	mov.f32 	%f114, %f113;
	mov.f32 	%f115, %f107;
	mov.f32 	%f116, %f109;
	mov.f32 	%f117, %f111;
	mov.f32 	%f118, %f113;
	.loc	16	191	0
	sub.s32 	%r43, %r14, 1;
	mov.s32 	%r44, %r43;
	mov.u32 	%r45, 0;
	setp.lt.s32 	%p4, %r43, %r45;
	@%p4 bra 	$LBB14__Z24d_recursiveGaussian_rgbaPjS_iiffffffff;
	mov.s32 	%r46, %r14;
	ld.param.f32 	%f32, [__cudaparm__Z24d_recursiveGaussian_rgbaPjS_iiffffffff_b2];
	ld.param.f32 	%f33, [__cudaparm__Z24d_recursiveGaussian_rgbaPjS_iiffffffff_b1];
	ld.param.f32 	%f119, [__cudaparm__Z24d_recursiveGaussian_rgbaPjS_iiffffffff_a3];
	ld.param.f32 	%f120, [__cudaparm__Z24d_recursiveGaussian_rgbaPjS_iiffffffff_a2];
	mov.s32 	%r47, %r46;
$Lt_4_5122:
 //<loop> Loop body line 191, nesting depth: 1, estimated iterations: unknown
	.loc	16	192	0
	ld.global.u32 	%r48, [%rd5+0];
	.loc	16	193	0
	mul.f32 	%f121, %f89, %f119;
	fma.rn.f32 	%f122, %f102, %f120, %f121;
	mul.f32 	%f123, %f108, %f33;
	sub.f32 	%f124, %f122, %f123;
	mul.f32 	%f125, %f115, %f32;
	sub.f32 	%f126, %f124, %f125;
	mul.f32 	%f127, %f93, %f119;
	fma.rn.f32 	%f128, %f103, %f120, %f127;
	mul.f32 	%f129, %f110, %f33;
	sub.f32 	%f130, %f128, %f129;
	mul.f32 	%f131, %f116, %f32;
	sub.f32 	%f132, %f130, %f131;
	mul.f32 	%f133, %f97, %f119;
	fma.rn.f32 	%f134, %f104, %f120, %f133;
	mul.f32 	%f135, %f112, %f33;
	sub.f32 	%f136, %f134, %f135;
	mul.f32 	%f137, %f117, %f32;
	sub.f32 	%f138, %f136, %f137;
	mul.f32 	%f139, %f101, %f119;
	fma.rn.f32 	%f140, %f105, %f120, %f139;
	mul.f32 	%f141, %f114, %f33;
	sub.f32 	%f142, %f140, %f141;
	mul.f32 	%f143, %f118, %f32;
	sub.f32 	%f144, %f142, %f143;
	.loc	16	194	0
	mov.f32 	%f89, %f102;
	mov.f32 	%f93, %f103;
	mov.f32 	%f97, %f104;
	mov.f32 	%f101, %f105;
	and.b32 	%r49, %r48, 255;
	cvt.rn.f32.u32 	%f145, %r49;
	mov.f32 	%f146, 0f437f0000;   	// 255
	div.rn.f32 	%f102, %f145, %f146;
	shl.b32 	%r50, %r48, 16;
	shr.u32 	%r51, %r50, 24;
	cvt.rn.f32.u32 	%f147, %r51;
	mov.f32 	%f148, 0f437f0000;   	// 255
	div.rn.f32 	%f103, %f147, %f148;
	shl.b32 	%r52, %r48, 8;
	shr.u32 	%r53, %r52, 24;
	cvt.rn.f32.u32 	%f149, %r53;
	mov.f32 	%f150, 0f437f0000;   	// 255
	div.rn.f32 	%f104, %f149, %f150;
	shr.u32 	%r54, %r48, 24;
	cvt.rn.f32.u32 	%f151, %r54;
	mov.f32 	%f152, 0f437f0000;   	// 255
	div.rn.f32 	%f105, %f151, %f152;
	mov.f32 	%f115, %f108;
	mov.f32 	%f116, %f110;
	mov.f32 	%f117, %f112;
	mov.f32 	%f118, %f114;
	mov.f32 	%f108, %f126;
	mov.f32 	%f110, %f132;
	mov.f32 	%f112, %f138;
	mov.f32 	%f114, %f144;
	.loc	16	195	0
	ld.global.u32 	%r55, [%rd8+0];
	and.b32 	%r56, %r55, 255;
	cvt.rn.f32.u32 	%f153, %r56;
	mov.f32 	%f154, 0f437f0000;   	// 255
	div.rn.f32 	%f155, %f153, %f154;
	add.f32 	%f156, %f126, %f155;
	cvt.sat.f32.f32 	%f157, %f156;
	mov.f32 	%f158, 0f437f0000;   	// 255
	mul.f32 	%f159, %f157, %f158;
	cvt.rzi.u32.f32 	%r57, %f159;
	shl.b32 	%r58, %r55, 16;
	shr.u32 	%r59, %r58, 24;
	cvt.rn.f32.u32 	%f160, %r59;
	mov.f32 	%f161, 0f437f0000;   	// 255
	div.rn.f32 	%f162, %f160, %f161;
	add.f32 	%f163, %f132, %f162;
	cvt.sat.f32.f32 	%f164, %f163;
	mov.f32 	%f165, 0f437f0000;   	// 255
	mul.f32 	%f166, %f164, %f165;
	cvt.rzi.u32.f32 	%r60, %f166;
	shl.b32 	%r61, %r60, 8;
	or.b32 	%r62, %r57, %r61;
	shl.b32 	%r63, %r55, 8;
	shr.u32 	%r64, %r63, 24;
	cvt.rn.f32.u32 	%f167, %r64;
	mov.f32 	%f168, 0f437f0000;   	// 255
	div.rn.f32 	%f169, %f167, %f168;
	add.f32 	%f170, %f138, %f169;
	cvt.sat.f32.f32 	%f171, %f170;
	mov.f32 	%f172, 0f437f0000;   	// 255
	mul.f32 	%f173, %f171, %f172;
	cvt.rzi.u32.f32 	%r65, %f173;
	shl.b32 	%r66, %r65, 16;
	shr.u32 	%r67, %r55, 24;
	cvt.rn.f32.u32 	%f174, %r67;
	mov.f32 	%f175, 0f437f0000;   	// 255
	div.rn.f32 	%f176, %f174, %f175;
	add.f32 	%f177, %f144, %f176;
	cvt.sat.f32.f32 	%f178, %f177;
	mov.f32 	%f179, 0f437f0000;   	// 255
	mul.f32 	%f180, %f178, %f179;
	cvt.rzi.u32.f32 	%r68, %f180;
	shl.b32 	%r69, %r68, 24;
	or.b32 	%r70, %r66, %r69;
	or.b32 	%r71, %r62, %r70;
	st.global.u32 	[%rd8+0], %r71;
	.loc	16	196	0
	sub.u64 	%rd5, %rd5, %rd10;
	sub.u64 	%rd8, %rd8, %rd10;
	sub.s32 	%r44, %r44, 1;
	mov.u32 	%r72, -1;
	setp.ne.s32 	%p5, %r44, %r72;
	@%p5 bra 	$Lt_4_5122;
$LBB14__Z24d_recursiveGaussian_rgbaPjS_iiffffffff:
	.loc	16	198	0
	exit;
$LDWend__Z24d_recursiveGaussian_rgbaPjS_iiffffffff:
	} // _Z24d_recursiveGaussian_rgbaPjS_iiffffffff



// ===== COMPILED SASS (sm_100) =====

	.target	sm_100

	.elftype	@"ET_EXEC"


//--------------------- .note.nv.tkinfo           --------------------------
	.section	.note.nv.tkinfo,"",@"SHT_NOTE"
	.sectionflags	@"SHF_NOTE_NV_TKINFO"
	.tkinfo
        /*0018*/ 	.word	0x00000002
        /*0030*/ 	.string	""
        /*0030*/ 	.string	"ptxas"
        /*0030*/ 	.string	"Cuda compilation tools, release 13.0, V13.0.88"
        /*0030*/ 	.string	"Build cuda_13.0.r13.0/compiler.36424714_0"
        /*0030*/ 	.string	"-arch sm_100 "



//--------------------- .note.nv.cuinfo           --------------------------
	.section	.note.nv.cuinfo,"",@"SHT_NOTE"
	.sectionflags	@"SHF_NOTE_NV_CUINFO"
        /*0018*/ 	.short	0x0002
        /*001a*/ 	.short	0x0014
        /*001c*/ 	.short	0x0082
	.zero		2


//--------------------- .nv.info                  --------------------------
	.section	.nv.info,"",@"SHT_CUDA_INFO"
	.align	4


	//----- nvinfo : EIATTR_REGCOUNT
	.align		4
        /*0000*/ 	.byte	0x04, 0x2f
        /*0002*/ 	.short	(.L_1 - .L_0)
	.align		4
.L_0:
        /*0004*/ 	.word	index@(_Z11d_transposePjS_ii)
        /*0008*/ 	.word	0x0000000c


	//----- nvinfo : EIATTR_FRAME_SIZE
	.align		4
.L_1:
        /*000c*/ 	.byte	0x04, 0x11
        /*000e*/ 	.short	(.L_3 - .L_2)
	.align		4
.L_2:
        /*0010*/ 	.word	index@(_Z11d_transposePjS_ii)
        /*0014*/ 	.word	0x00000000


	//----- nvinfo : EIATTR_REGCOUNT
	.align		4
.L_3:
        /*0018*/ 	.byte	0x04, 0x2f
        /*001a*/ 	.short	(.L_5 - .L_4)
	.align		4
.L_4:
        /*001c*/ 	.word	index@(_Z22d_simpleRecursive_rgbaPjS_iif)
        /*0020*/ 	.word	0x00000020


	//----- nvinfo : EIATTR_FRAME_SIZE
	.align		4
.L_5:
        /*0024*/ 	.byte	0x04, 0x11
        /*0026*/ 	.short	(.L_7 - .L_6)
	.align		4
.L_6:
        /*0028*/ 	.word	index@($__internal_1_$__cuda_sm3x_div_rn_noftz_f32_slowpath)
        /*002c*/ 	.word	0x00000000


	//----- nvinfo : EIATTR_FRAME_SIZE
	.align		4
.L_7:
        /*0030*/ 	.byte	0x04, 0x11
        /*0032*/ 	.short	(.L_9 - .L_8)
	.align		4
.L_8:
        /*0034*/ 	.word	index@(_Z22d_simpleRecursive_rgbaPjS_iif)
        /*0038*/ 	.word	0x00000000


	//----- nvinfo : EIATTR_REGCOUNT
	.align		4
.L_9:
        /*003c*/ 	.byte	0x04, 0x2f
        /*003e*/ 	.short	(.L_11 - .L_10)
	.align		4
.L_10:
        /*0040*/ 	.word	index@(_Z24d_recursiveGaussian_rgbaPjS_iiffffffff)
        /*0044*/ 	.word	0x00000028


	//----- nvinfo : EIATTR_FRAME_SIZE
	.align		4
.L_11:
        /*0048*/ 	.byte	0x04, 0x11
        /*004a*/ 	.short	(.L_13 - .L_12)
	.align		4
.L_12:
        /*004c*/ 	.word	index@($__internal_0_$__cuda_sm3x_div_rn_noftz_f32_slowpath)
        /*0050*/ 	.word	0x00000000


	//----- nvinfo : EIATTR_FRAME_SIZE
	.align		4
.L_13:
        /*0054*/ 	.byte	0x04, 0x11
        /*0056*/ 	.short	(.L_15 - .L_14)
	.align		4
.L_14:
        /*0058*/ 	.word	index@(_Z24d_recursiveGaussian_rgbaPjS_iiffffffff)
        /*005c*/ 	.word	0x00000000


	//----- nvinfo : EIATTR_MIN_STACK_SIZE
	.align		4
.L_15:
        /*0060*/ 	.byte	0x04, 0x12
        /*0062*/ 	.short	(.L_17 - .L_16)
	.align		4
.L_16:
        /*0064*/ 	.word	index@(_Z24d_recursiveGaussian_rgbaPjS_iiffffffff)
        /*0068*/ 	.word	0x00000000


	//----- nvinfo : EIATTR_MIN_STACK_SIZE
	.align		4
.L_17:
        /*006c*/ 	.byte	0x04, 0x12
        /*006e*/ 	.short	(.L_19 - .L_18)
	.align		4
.L_18:
        /*0070*/ 	.word	index@(_Z22d_simpleRecursive_rgbaPjS_iif)
        /*0074*/ 	.word	0x00000000


	//----- nvinfo : EIATTR_MIN_STACK_SIZE
	.align		4
.L_19:
        /*0078*/ 	.byte	0x04, 0x12
        /*007a*/ 	.short	(.L_21 - .L_20)
	.align		4
.L_20:
        /*007c*/ 	.word	index@(_Z11d_transposePjS_ii)
        /*0080*/ 	.word	0x00000000
.L_21:


//--------------------- .nv.compat                --------------------------
	.section	.nv.compat,"",@"SHT_CUDA_COMPAT_INFO"
	.align	4
        /*0000*/ 	.byte	0x02, 0x09, 0x00, 0x00, 0x02, 0x02, 0x01, 0x00, 0x02, 0x05, 0x05, 0x00, 0x03, 0x07, 0x01, 0x01
        /*0010*/ 	.byte	0x02, 0x03, 0x00, 0x00, 0x02, 0x06, 0x01, 0x00, 0x04, 0x0b, 0x08, 0x00, 0x01, 0x00, 0x00, 0x00
        /*0020*/ 	.byte	0x00, 0x00, 0x00, 0x00


//--------------------- .nv.info._Z24d_recursiveGaussian_rgbaPjS_iiffffffff --------------------------
	.section	.nv.info._Z24d_recursiveGaussian_rgbaPjS_iiffffffff,"",@"SHT_CUDA_INFO"
	.sectionflags	@""
	.align	4


	//----- nvinfo : EIATTR_CUDA_API_VERSION
	.align		4
        /*0000*/ 	.byte	0x04, 0x37
        /*0002*/ 	.short	(.L_23 - .L_22)
.L_22:
        /*0004*/ 	.word	0x00000082


	//----- nvinfo : EIATTR_KPARAM_INFO
	.align		4
.L_23:
        /*0008*/ 	.byte	0x04, 0x17
        /*000a*/ 	.short	(.L_25 - .L_24)
.L_24:
        /*000c*/ 	.word	0x00000000
        /*0010*/ 	.short	0x000b
        /*0012*/ 	.short	0x0034
        /*0014*/ 	.byte	0x00, 0xf0, 0x11, 0x00


	//----- nvinfo : EIATTR_KPARAM_INFO
	.align		4
.L_25:
        /*0018*/ 	.byte	0x04, 0x17
        /*001a*/ 	.short	(.L_27 - .L_26)
.L_26:
        /*001c*/ 	.word	0x00000000
        /*0020*/ 	.short	0x000a
        /*0022*/ 	.short	0x0030
        /*0024*/ 	.byte	0x00, 0xf0, 0x11, 0x00


	//----- nvinfo : EIATTR_KPARAM_INFO
	.align		4
.L_27:
        /*0028*/ 	.byte	0x04, 0x17
        /*002a*/ 	.short	(.L_29 - .L_28)
.L_28:
        /*002c*/ 	.word	0x00000000
        /*0030*/ 	.short	0x0009
        /*0032*/ 	.short	0x002c
        /*0034*/ 	.byte	0x00, 0xf0, 0x11, 0x00


	//----- nvinfo : EIATTR_KPARAM_INFO
	.align		4
.L_29:
        /*0038*/ 	.byte	0x04, 0x17
        /*003a*/ 	.short	(.L_31 - .L_30)
.L_30:
        /*003c*/ 	.word	0x00000000
        /*0040*/ 	.short	0x0008
        /*0042*/ 	.short	0x0028
        /*0044*/ 	.byte	0x00, 0xf0, 0x11, 0x00


	//----- nvinfo : EIATTR_KPARAM_INFO
	.align		4
.L_31:
        /*0048*/ 	.byte	0x04, 0x17
        /*004a*/ 	.short	(.L_33 - .L_32)
.L_32:
        /*004c*/ 	.word	0x00000000
        /*0050*/ 	.short	0x0007
        /*0052*/ 	.short	0x0024
        /*0054*/ 	.byte	0x00, 0xf0, 0x11, 0x00


	//----- nvinfo : EIATTR_KPARAM_INFO
	.align		4
.L_33:
        /*0058*/ 	.byte	0x04, 0x17
        /*005a*/ 	.short	(.L_35 - .L_34)
.L_34:
        /*005c*/ 	.word	0x00000000
        /*0060*/ 	.short	0x0006
        /*0062*/ 	.short	0x0020
        /*0064*/ 	.byte	0x00, 0xf0, 0x11, 0x00


	//----- nvinfo : EIATTR_KPARAM_INFO
	.align		4
.L_35:
        /*0068*/ 	.byte	0x04, 0x17
        /*006a*/ 	.short	(.L_37 - .L_36)
.L_36:
        /*006c*/ 	.word	0x00000000
        /*0070*/ 	.short	0x0005
        /*0072*/ 	.short	0x001c
        /*0074*/ 	.byte	0x00, 0xf0, 0x11, 0x00


	//----- nvinfo : EIATTR_KPARAM_INFO
	.align		4
.L_37:
        /*0078*/ 	.byte	0x04, 0x17
        /*007a*/ 	.short	(.L_39 - .L_38)
.L_38:
        /*007c*/ 	.word	0x00000000
        /*0080*/ 	.short	0x0004
        /*0082*/ 	.short	0x0018
        /*0084*/ 	.byte	0x00, 0xf0, 0x11, 0x00


	//----- nvinfo : EIATTR_KPARAM_INFO
	.align		4
.L_39:
        /*0088*/ 	.byte	0x04, 0x17
        /*008a*/ 	.short	(.L_41 - .L_40)
.L_40:
        /*008c*/ 	.word	0x00000000
        /*0090*/ 	.short	0x0003
        /*0092*/ 	.short	0x0014
        /*0094*/ 	.byte	0x00, 0xf0, 0x11, 0x00


	//----- nvinfo : EIATTR_KPARAM_INFO
	.align		4
.L_41:
        /*0098*/ 	.byte	0x04, 0x17
        /*009a*/ 	.short	(.L_43 - .L_42)
.L_42:
        /*009c*/ 	.word	0x00000000
        /*00a0*/ 	.short	0x0002
        /*00a2*/ 	.short	0x0010
        /*00a4*/ 	.byte	0x00, 0xf0, 0x11, 0x00


	//----- nvinfo : EIATTR_KPARAM_INFO
	.align		4
.L_43:
        /*00a8*/ 	.byte	0x04, 0x17
        /*00aa*/ 	.short	(.L_45 - .L_44)
.L_44:
        /*00ac*/ 	.word	0x00000000
        /*00b0*/ 	.short	0x0001
        /*00b2*/ 	.short	0x0008
        /*00b4*/ 	.byte	0x00, 0xf0, 0x21, 0x00


	//----- nvinfo : EIATTR_KPARAM_INFO
	.align		4
.L_45:
        /*00b8*/ 	.byte	0x04, 0x17
        /*00ba*/ 	.short	(.L_47 - .L_46)
.L_46:
        /*00bc*/ 	.word	0x00000000
        /*00c0*/ 	.short	0x0000
        /*00c2*/ 	.short	0x0000
        /*00c4*/ 	.byte	0x00, 0xf0, 0x21, 0x00


	//----- nvinfo : EIATTR_SPARSE_MMA_MASK
	.align		4
.L_47:
        /*00c8*/ 	.byte	0x03, 0x50
        /*00ca*/ 	.short	0x0000


	//----- nvinfo : EIATTR_MAXREG_COUNT
	.align		4
        /*00cc*/ 	.byte	0x03, 0x1b
        /*00ce*/ 	.short	0x00ff


	//----- nvinfo : EIATTR_MERCURY_ISA_VERSION
	.align		4
        /*00d0*/ 	.byte	0x03, 0x5f
        /*00d2*/ 	.short	0x0101


	//----- nvinfo : EIATTR_VRC_CTA_INIT_COUNT
	.align		4
        /*00d4*/ 	.byte	0x02, 0x4a
	.zero		1
	.zero		1


	//----- nvinfo : EIATTR_EXIT_INSTR_OFFSETS
	.align		4
        /*00d8*/ 	.byte	0x04, 0x1c
        /*00da*/ 	.short	(.L_49 - .L_48)


	//   ....[0]....
.L_48:
        /*00dc*/ 	.word	0x00000070


	//   ....[1]....
        /*00e0*/ 	.word	0x000012d0


	//   ....[2]....
        /*00e4*/ 	.word	0x00001e80


	//----- nvinfo : EIATTR_CRS_STACK_SIZE
	.align		4
.L_49:
        /*00e8*/ 	.byte	0x04, 0x1e
        /*00ea*/ 	.short	(.L_51 - .L_50)
.L_50:
        /*00ec*/ 	.word	0x00000000


	//----- nvinfo : EIATTR_CBANK_PARAM_SIZE
	.align		4
.L_51:
        /*00f0*/ 	.byte	0x03, 0x19
        /*00f2*/ 	.short	0x0038


	//----- nvinfo : EIATTR_PARAM_CBANK
	.align		4
        /*00f4*/ 	.byte	0x04, 0x0a
        /*00f6*/ 	.short	(.L_53 - .L_52)
	.align		4
.L_52:
        /*00f8*/ 	.word	index@(.nv.constant0._Z24d_recursiveGaussian_rgbaPjS_iiffffffff)
        /*00fc*/ 	.short	0x0380
        /*00fe*/ 	.short	0x0038


	//----- nvinfo : EIATTR_SW_WAR
	.align		4
.L_53:
        /*0100*/ 	.byte	0x04, 0x36
        /*0102*/ 	.short	(.L_55 - .L_54)
.L_54:
        /*0104*/ 	.word	0x00000008
.L_55:


//--------------------- .nv.info._Z22d_simpleRecursive_rgbaPjS_iif --------------------------
	.section	.nv.info._Z22d_simpleRecursive_rgbaPjS_iif,"",@"SHT_CUDA_INFO"
	.sectionflags	@""
	.align	4


	//----- nvinfo : EIATTR_CUDA_API_VERSION
	.align		4
        /*0000*/ 	.byte	0x04, 0x37
        /*0002*/ 	.short	(.L_57 - .L_56)
.L_56:
        /*0004*/ 	.word	0x00000082


	//----- nvinfo : EIATTR_KPARAM_INFO
	.align		4
.L_57:
        /*0008*/ 	.byte	0x04, 0x17
        /*000a*/ 	.short	(.L_59 - .L_58)
.L_58:
        /*000c*/ 	.word	0x00000000
        /*0010*/ 	.short	0x0004
        /*0012*/ 	.short	0x0018
        /*0014*/ 	.byte	0x00, 0xf0, 0x11, 0x00


	//----- nvinfo : EIATTR_KPARAM_INFO
	.align		4
.L_59:
        /*0018*/ 	.byte	0x04, 0x17
        /*001a*/ 	.short	(.L_61 - .L_60)
.L_60:
        /*001c*/ 	.word	0x00000000
        /*0020*/ 	.short	0x0003
        /*0022*/ 	.short	0x0014
        /*0024*/ 	.byte	0x00, 0xf0, 0x11, 0x00


	//----- nvinfo : EIATTR_KPARAM_INFO
	.align		4
.L_61:
        /*0028*/ 	.byte	0x04, 0x17
        /*002a*/ 	.short	(.L_63 - .L_62)
.L_62:
        /*002c*/ 	.word	0x00000000
        /*0030*/ 	.short	0x0002
        /*0032*/ 	.short	0x0010
        /*0034*/ 	.byte	0x00, 0xf0, 0x11, 0x00


	//----- nvinfo : EIATTR_KPARAM_INFO
	.align		4
.L_63:
        /*0038*/ 	.byte	0x04, 0x17
        /*003a*/ 	.short	(.L_65 - .L_64)
.L_64:
        /*003c*/ 	.word	0x00000000
        /*0040*/ 	.short	0x0001
        /*0042*/ 	.short	0x0008
        /*0044*/ 	.byte	0x00, 0xf0, 0x21, 0x00


	//----- nvinfo : EIATTR_KPARAM_INFO
	.align		4
.L_65:
        /*0048*/ 	.byte	0x04, 0x17
        /*004a*/ 	.short	(.L_67 - .L_66)
.L_66:
        /*004c*/ 	.word	0x00000000
        /*0050*/ 	.short	0x0000
        /*0052*/ 	.short	0x0000
        /*0054*/ 	.byte	0x00, 0xf0, 0x21, 0x00


	//----- nvinfo : EIATTR_SPARSE_MMA_MASK
	.align		4
.L_67:
        /*0058*/ 	.byte	0x03, 0x50
        /*005a*/ 	.short	0x0000


	//----- nvinfo : EIATTR_MAXREG_COUNT
	.align		4
        /*005c*/ 	.byte	0x03, 0x1b
        /*005e*/ 	.short	0x00ff


	//----- nvinfo : EIATTR_MERCURY_ISA_VERSION
	.align		4
        /*0060*/ 	.byte	0x03, 0x5f
        /*0062*/ 	.short	0x0101


	//----- nvinfo : EIATTR_VRC_CTA_INIT_COUNT
	.align		4
        /*0064*/ 	.byte	0x02, 0x4a
	.zero		1
	.zero		1


	//----- nvinfo : EIATTR_EXIT_INSTR_OFFSETS
	.align		4
        /*0068*/ 	.byte	0x04, 0x1c
        /*006a*/ 	.short	(.L_69 - .L_68)


	//   ....[0]....
.L_68:
        /*006c*/ 	.word	0x00000070


	//   ....[1]....
        /*0070*/ 	.word	0x000010b0


	//   ....[2]....
        /*0074*/ 	.word	0x00001ad0


	//----- nvinfo : EIATTR_CRS_STACK_SIZE
	.align		4
.L_69:
        /*0078*/ 	.byte	0x04, 0x1e
        /*007a*/ 	.short	(.L_71 - .L_70)
.L_70:
        /*007c*/ 	.word	0x00000000


	//----- nvinfo : EIATTR_CBANK_PARAM_SIZE
	.align		4
.L_71:
        /*0080*/ 	.byte	0x03, 0x19
        /*0082*/ 	.short	0x001c


	//----- nvinfo : EIATTR_PARAM_CBANK
	.align		4
        /*0084*/ 	.byte	0x04, 0x0a
        /*0086*/ 	.short	(.L_73 - .L_72)
	.align		4
.L_72:
        /*0088*/ 	.word	index@(.nv.constant0._Z22d_simpleRecursive_rgbaPjS_iif)
        /*008c*/ 	.short	0x0380
        /*008e*/ 	.short	0x001c


	//----- nvinfo : EIATTR_SW_WAR
	.align		4
.L_73:
        /*0090*/ 	.byte	0x04, 0x36
        /*0092*/ 	.short	(.L_75 - .L_74)
.L_74:
        /*0094*/ 	.word	0x00000008
.L_75:


//--------------------- .nv.info._Z11d_transposePjS_ii --------------------------
	.section	.nv.info._Z11d_transposePjS_ii,"",@"SHT_CUDA_INFO"
	.sectionflags	@""
	.align	4


	//----- nvinfo : EIATTR_CUDA_API_VERSION
	.align		4
        /*0000*/ 	.byte	0x04, 0x37
        /*0002*/ 	.short	(.L_77 - .L_76)
.L_76:
        /*0004*/ 	.word	0x00000082


	//----- nvinfo : EIATTR_KPARAM_INFO
	.align		4
.L_77:
        /*0008*/ 	.byte	0x04, 0x17
        /*000a*/ 	.short	(.L_79 - .L_78)
.L_78:
        /*000c*/ 	.word	0x00000000
        /*0010*/ 	.short	0x0003
        /*0012*/ 	.short	0x0014
        /*0014*/ 	.byte	0x00, 0xf0, 0x11, 0x00


	//----- nvinfo : EIATTR_KPARAM_INFO
	.align		4
.L_79:
        /*0018*/ 	.byte	0x04, 0x17
        /*001a*/ 	.short	(.L_81 - .L_80)
.L_80:
        /*001c*/ 	.word	0x00000000
        /*0020*/ 	.short	0x0002
        /*0022*/ 	.short	0x0010
        /*0024*/ 	.byte	0x00, 0xf0, 0x11, 0x00


	//----- nvinfo : EIATTR_KPARAM_INFO
	.align		4
.L_81:
        /*0028*/ 	.byte	0x04, 0x17
        /*002a*/ 	.short	(.L_83 - .L_82)
.L_82:
        /*002c*/ 	.word	0x00000000
        /*0030*/ 	.short	0x0001
        /*0032*/ 	.short	0x0008
        /*0034*/ 	.byte	0x00, 0xf0, 0x21, 0x00


	//----- nvinfo : EIATTR_KPARAM_INFO
	.align		4
.L_83:
        /*0038*/ 	.byte	0x04, 0x17
        /*003a*/ 	.short	(.L_85 - .L_84)
.L_84:
        /*003c*/ 	.word	0x00000000
        /*0040*/ 	.short	0x0000
        /*0042*/ 	.short	0x0000
        /*0044*/ 	.byte	0x00, 0xf0, 0x21, 0x00


	//----- nvinfo : EIATTR_SPARSE_MMA_MASK
	.align		4
.L_85:
        /*0048*/ 	.byte	0x03, 0x50
        /*004a*/ 	.short	0x0000


	//----- nvinfo : EIATTR_MAXREG_COUNT
	.align		4
        /*004c*/ 	.byte	0x03, 0x1b
        /*004e*/ 	.short	0x00ff


	//----- nvinfo : EIATTR_NUM_BARRIERS
	.align		4
        /*0050*/ 	.byte	0x02, 0x4c
        /*0052*/ 	.byte	0x01
	.zero		1


	//----- nvinfo : EIATTR_MERCURY_ISA_VERSION
	.align		4
        /*0054*/ 	.byte	0x03, 0x5f
        /*0056*/ 	.short	0x0101


	//----- nvinfo : EIATTR_VRC_CTA_INIT_COUNT
	.align		4
        /*0058*/ 	.byte	0x02, 0x4a
	.zero		1
	.zero		1


	//----- nvinfo : EIATTR_EXIT_INSTR_OFFSETS
	.align		4
        /*005c*/ 	.byte	0x04, 0x1c
        /*005e*/ 	.short	(.L_87 - .L_86)


	//   ....[0]....
.L_86:
        /*0060*/ 	.word	0x000001a0


	//   ....[1]....
        /*0064*/ 	.word	0x00000220


	//----- nvinfo : EIATTR_CBANK_PARAM_SIZE
	.align		4
.L_87:
        /*0068*/ 	.byte	0x03, 0x19
        /*006a*/ 	.short	0x0018


	//----- nvinfo : EIATTR_PARAM_CBANK
	.align		4
        /*006c*/ 	.byte	0x04, 0x0a
        /*006e*/ 	.short	(.L_89 - .L_88)
	.align		4
.L_88:
        /*0070*/ 	.word	index@(.nv.constant0._Z11d_transposePjS_ii)
        /*0074*/ 	.short	0x0380
        /*0076*/ 	.short	0x0018


	//----- nvinfo : EIATTR_SW_WAR
	.align		4
.L_89:
        /*0078*/ 	.byte	0x04, 0x36
        /*007a*/ 	.short	(.L_91 - .L_90)
.L_90:
        /*007c*/ 	.word	0x00000008
.L_91:


//--------------------- .nv.callgraph             --------------------------
	.section	.nv.callgraph,"",@"SHT_CUDA_CALLGRAPH"
	.align	4
	.sectionentsize	8
	.align		4
        /*0000*/ 	.word	0x00000000
	.align		4
        /*0004*/ 	.word	0xffffffff
	.align		4
        /*0008*/ 	.word	0x00000000
	.align		4
        /*000c*/ 	.word	0xfffffffe
	.align		4
        /*0010*/ 	.word	0x00000000
	.align		4
        /*0014*/ 	.word	0xfffffffd
	.align		4
        /*0018*/ 	.word	0x00000000
	.align		4
        /*001c*/ 	.word	0xfffffffc


//--------------------- .text._Z24d_recursiveGaussian_rgbaPjS_iiffffffff --------------------------
	.section	.text._Z24d_recursiveGaussian_rgbaPjS_iiffffffff,"ax",@progbits
	.align	128
.text._Z24d_recursiveGaussian_rgbaPjS_iiffffffff:
        .type           _Z24d_recursiveGaussian_rgbaPjS_iiffffffff,@function
        .size           _Z24d_recursiveGaussian_rgbaPjS_iiffffffff,(.L_x_113 - _Z24d_recursiveGaussian_rgbaPjS_iiffffffff)
        .other          _Z24d_recursiveGaussian_rgbaPjS_iiffffffff,@"STO_CUDA_ENTRY STV_DEFAULT"
_Z24d_recursiveGaussian_rgbaPjS_iiffffffff:
[----:B------:R-:W-:Y:S01]  /*0000*/  LDC R1, c[0x0][0x37c] ;  /* 0x0000df00ff017b82 */ /* 0x000fe20000000800 */
[----:B------:R-:W0:Y:S07]  /*0010*/  S2R R0, SR_TID.X ;  /* 0x0000000000007919 */ /* 0x000e2e0000002100 */
[----:B------:R-:W0:Y:S01]  /*0020*/  S2UR UR4, SR_CTAID.X ;  /* 0x00000000000479c3 */ /* 0x000e220000002500 */
[----:B------:R-:W1:Y:S07]  /*0030*/  LDCU UR5, c[0x0][0x390] ;  /* 0x00007200ff0577ac */ /* 0x000e6e0008000800 */
[----:B------:R-:W0:Y:S02]  /*0040*/  LDC R5, c[0x0][0x360] ;  /* 0x0000d800ff057b82 */ /* 0x000e240000000800 */
[----:B0-----:R-:W-:-:S05]  /*0050*/  IMAD R5, R5, UR4, R0 ;  /* 0x0000000405057c24 */ /* 0x001fca000f8e0200 */
[----:B-1----:R-:W-:-:S13]  /*0060*/  ISETP.GE.U32.AND P0, PT, R5, UR5, PT ;  /* 0x0000000505007c0c */ /* 0x002fda000bf06070 */
[----:B------:R-:W-:Y:S05]  /*0070*/  @P0 EXIT ;  /* 0x000000000000094d */ /* 0x000fea0003800000 */
[----:B------:R-:W0:Y:S01]  /*0080*/  LDC.64 R36, c[0x0][0x380] ;  /* 0x0000e000ff247b82 */ /* 0x000e220000000a00 */
[----:B------:R-:W1:Y:S07]  /*0090*/  LDCU.64 UR8, c[0x0][0x358] ;  /* 0x00006b00ff0877ac */ /* 0x000e6e0008000a00 */
[----:B------:R-:W2:Y:S01]  /*00a0*/  LDC.64 R24, c[0x0][0x388] ;  /* 0x0000e200ff187b82 */ /* 0x000ea20000000a00 */
[----:B0-----:R-:W-:-:S05]  /*00b0*/  IMAD.WIDE.U32 R36, R5, 0x4, R36 ;  /* 0x0000000405247825 */ /* 0x001fca00078e0024 */
[----:B-1----:R-:W3:Y:S01]  /*00c0*/  LDG.E R6, desc[UR8][R36.64] ;  /* 0x0000000824067981 */ /* 0x002ee2000c1e1900 */
[----:B------:R-:W-:Y:S01]  /*00d0*/  HFMA2 R2, -RZ, RZ, 0.9375, -7.688999176025390625e-06 ;  /* 0x3b808081ff027431 */ /* 0x000fe200000001ff */
[----:B------:R-:W-:Y:S01]  /*00e0*/  MOV R27, 0x437f0000 ;  /* 0x437f0000001b7802 */ /* 0x000fe20000000f00 */
[----:B--2---:R-:W-:Y:S01]  /*00f0*/  IMAD.WIDE.U32 R24, R5, 0x4, R24 ;  /* 0x0000000405187825 */ /* 0x004fe200078e0018 */
[----:B------:R-:W-:Y:S01]  /*0100*/  BSSY.RECONVERGENT B2, `(.L_x_0) ;  /* 0x0000010000027945 */ /* 0x000fe20003800200 */
[----:B------:R-:W-:Y:S02]  /*0110*/  MOV R26, R36 ;  /* 0x00000024001a7202 */ /* 0x000fe40000000f00 */
[----:B------:R-:W-:Y:S02]  /*0120*/  MOV R5, R37 ;  /* 0x0000002500057202 */ /* 0x000fe40000000f00 */
[----:B------:R-:W-:Y:S01]  /*0130*/  MOV R4, R24 ;  /* 0x0000001800047202 */ /* 0x000fe20000000f00 */
[----:B------:R-:W-:-:S04]  /*0140*/  FFMA R0, R2, -R27, 1 ;  /* 0x3f80000002007423 */ /* 0x000fc8000000081b */
[----:B------:R-:W-:Y:S01]  /*0150*/  FFMA R0, R0, R2, 0.0039215688593685626984 ;  /* 0x3b80808100007423 */ /* 0x000fe20000000002 */
[----:B------:R-:W-:Y:S01]  /*0160*/  IMAD.MOV.U32 R2, RZ, RZ, R25 ;  /* 0x000000ffff027224 */ /* 0x000fe200078e0019 */
[----:B---3--:R-:W0:Y:S08]  /*0170*/  I2F.U8 R3, R6 ;  /* 0x0000000600037306 */ /* 0x008e300000001000 */
[----:B0-----:R-:W0:Y:S01]  /*0180*/  FCHK P0, R3, 255 ;  /* 0x437f000003007902 */ /* 0x001e220000000000 */
[----:B------:R-:W-:-:S04]  /*0190*/  FFMA R22, R3, R0, RZ ;  /* 0x0000000003167223 */ /* 0x000fc800000000ff */
[----:B------:R-:W-:-:S04]  /*01a0*/  FFMA R7, R22, -255, R3 ;  /* 0xc37f000016077823 */ /* 0x000fc80000000003 */
[----:B------:R-:W-:Y:S01]  /*01b0*/  FFMA R22, R0, R7, R22 ;  /* 0x0000000700167223 */ /* 0x000fe20000000016 */
[----:B0-----:R-:W-:Y:S06]  /*01c0*/  @!P0 BRA `(.L_x_1) ;  /* 0x00000000000c8947 */ /* 0x001fec0003800000 */
[----:B------:R-:W-:-:S07]  /*01d0*/  MOV R28, 0x1f0 ;  /* 0x000001f0001c7802 */ /* 0x000fce0000000f00 */
[----:B------:R-:W-:Y:S05]  /*01e0*/  CALL.REL.NOINC `($__internal_0_$__cuda_sm3x_div_rn_noftz_f32_slowpath) ;  /* 0x0000001c00287944 */ /* 0x000fea0003c00000 */
[----:B------:R-:W-:-:S07]  /*01f0*/  MOV R22, R0 ;  /* 0x0000000000167202 */ /* 0x000fce0000000f00 */
.L_x_1:
[----:B------:R-:W-:Y:S05]  /*0200*/  BSYNC.RECONVERGENT B2 ;  /* 0x0000000000027941 */ /* 0x000fea0003800200 */
.L_x_0:
[----:B------:R-:W-:Y:S01]  /*0210*/  SHF.L.U32 R0, R6, 0x10, RZ ;  /* 0x0000001006007819 */ /* 0x000fe200000006ff */
[----:B------:R-:W-:Y:S01]  /*0220*/  HFMA2 R8, -RZ, RZ, 0.9375, -7.688999176025390625e-06 ;  /* 0x3b808081ff087431 */ /* 0x000fe200000001ff */
[----:B------:R-:W-:Y:S02]  /*0230*/  BSSY.RECONVERGENT B2, `(.L_x_2) ;  /* 0x000000c000027945 */ /* 0x000fe40003800200 */
[----:B------:R-:W0:Y:S02]  /*0240*/  I2F.U8 R3, R0.B3 ;  /* 0x3000000000037306 */ /* 0x000e240000001000 */
[----:B------:R-:W-:-:S04]  /*0250*/  FFMA R21, R8, -R27, 1 ;  /* 0x3f80000008157423 */ /* 0x000fc8000000081b */
[----:B------:R-:W-:Y:S02]  /*0260*/  FFMA R21, R21, R8, 0.0039215688593685626984 ;  /* 0x3b80808115157423 */ /* 0x000fe40000000008 */
[----:B0-----:R-:W0:Y:S02]  /*0270*/  FCHK P0, R3, 255 ;  /* 0x437f000003007902 */ /* 0x001e240000000000 */
[----:B------:R-:W-:-:S04]  /*0280*/  FFMA R8, R21, R3, RZ ;  /* 0x0000000315087223 */ /* 0x000fc800000000ff */
[----:B------:R-:W-:-:S04]  /*0290*/  FFMA R7, R8, -255, R3 ;  /* 0xc37f000008077823 */ /* 0x000fc80000000003 */
[----:B------:R-:W-:Y:S01]  /*02a0*/  FFMA R21, R21, R7, R8 ;  /* 0x0000000715157223 */ /* 0x000fe20000000008 */
[----:B0-----:R-:W-:Y:S06]  /*02b0*/  @!P0 BRA `(.L_x_3) ;  /* 0x00000000000c8947 */ /* 0x001fec0003800000 */
[----:B------:R-:W-:-:S07]  /*02c0*/  MOV R28, 0x2e0 ;  /* 0x000002e0001c7802 */ /* 0x000fce0000000f00 */
[----:B------:R-:W-:Y:S05]  /*02d0*/  CALL.REL.NOINC `($__internal_0_$__cuda_sm3x_div_rn_noftz_f32_slowpath) ;  /* 0x0000001800ec7944 */ /* 0x000fea0003c00000 */
[----:B------:R-:W-:-:S07]  /*02e0*/  MOV R21, R0 ;  /* 0x0000000000157202 */ /* 0x000fce0000000f00 */
.L_x_3:
[----:B------:R-:W-:Y:S05]  /*02f0*/  BSYNC.RECONVERGENT B2 ;  /* 0x0000000000027941 */ /* 0x000fea0003800200 */
.L_x_2:
[----:B------:R-:W-:Y:S01]  /*0300*/  SHF.L.U32 R0, R6, 0x8, RZ ;  /* 0x0000000806007819 */ /* 0x000fe200000006ff */
[----:B------:R-:W-:Y:S01]  /*0310*/  IMAD.MOV.U32 R20, RZ, RZ, 0x3b808081 ;  /* 0x3b808081ff147424 */ /* 0x000fe200078e00ff */
[----:B------:R-:W-:Y:S02]  /*0320*/  BSSY.RECONVERGENT B2, `(.L_x_4) ;  /* 0x000000c000027945 */ /* 0x000fe40003800200 */
[----:B------:R-:W0:Y:S01]  /*0330*/  I2F.U8 R3, R0.B3 ;  /* 0x3000000000037306 */ /* 0x000e220000001000 */
[----:B------:R-:W-:-:S04]  /*0340*/  FFMA R7, R20, -R27, 1 ;  /* 0x3f80000014077423 */ /* 0x000fc8000000081b */
[----:B------:R-:W-:-:S03]  /*0350*/  FFMA R20, R7, R20, 0.0039215688593685626984 ;  /* 0x3b80808107147423 */ /* 0x000fc60000000014 */
        /* <DEDUP_REMOVED lines=8> */
.L_x_5:
[----:B------:R-:W-:Y:S05]  /*03e0*/  BSYNC.RECONVERGENT B2 ;  /* 0x0000000000027941 */ /* 0x000fea0003800200 */
.L_x_4:
[----:B------:R-:W0:Y:S01]  /*03f0*/  I2F.U8 R3, R6.B3 ;  /* 0x3000000600037306 */ /* 0x000e220000001000 */
[----:B------:R-:W-:Y:S01]  /*0400*/  HFMA2 R0, -RZ, RZ, 0.9375, -7.688999176025390625e-06 ;  /* 0x3b808081ff007431 */ /* 0x000fe200000001ff */
[----:B------:R-:W-:Y:S04]  /*0410*/  BSSY.RECONVERGENT B2, `(.L_x_6) ;  /* 0x000000a000027945 */ /* 0x000fe80003800200 */
[----:B------:R-:W-:Y:S02]  /*0420*/  FFMA R7, R0, -R27, 1 ;  /* 0x3f80000000077423 */ /* 0x000fe4000000081b */
[----:B0-----:R-:W0:Y:S02]  /*0430*/  FCHK P0, R3, 255 ;  /* 0x437f000003007902 */ /* 0x001e240000000000 */
[----:B------:R-:W-:-:S04]  /*0440*/  FFMA R0, R7, R0, 0.0039215688593685626984 ;  /* 0x3b80808107007423 */ /* 0x000fc80000000000 */
[----:B------:R-:W-:-:S04]  /*0450*/  FFMA R8, R0, R3, RZ ;  /* 0x0000000300087223 */ /* 0x000fc800000000ff */
[----:B------:R-:W-:-:S04]  /*0460*/  FFMA R7, R8, -255, R3 ;  /* 0xc37f000008077823 */ /* 0x000fc80000000003 */
[----:B------:R-:W-:Y:S01]  /*0470*/  FFMA R0, R0, R7, R8 ;  /* 0x0000000700007223 */ /* 0x000fe20000000008 */
[----:B0-----:R-:W-:Y:S06]  /*0480*/  @!P0 BRA `(.L_x_7) ;  /* 0x0000000000088947 */ /* 0x001fec0003800000 */
[----:B------:R-:W-:-:S07]  /*0490*/  MOV R28, 0x4b0 ;  /* 0x000004b0001c7802 */ /* 0x000fce0000000f00 */
[----:B------:R-:W-:Y:S05]  /*04a0*/  CALL.REL.NOINC `($__internal_0_$__cuda_sm3x_div_rn_noftz_f32_slowpath) ;  /* 0x0000001800787944 */ /* 0x000fea0003c00000 */
.L_x_7:
[----:B------:R-:W-:Y:S05]  /*04b0*/  BSYNC.RECONVERGENT B2 ;  /* 0x0000000000027941 */ /* 0x000fea0003800200 */
.L_x_6:
[----:B------:R-:W0:Y:S02]  /*04c0*/  LDCU.64 UR6, c[0x0][0x390] ;  /* 0x00007200ff0677ac */ /* 0x000e240008000a00 */
[----:B0-----:R-:W-:Y:S02]  /*04d0*/  UISETP.GT.AND UP0, UPT, UR7, URZ, UPT ;  /* 0x000000ff0700728c */ /* 0x001fe4000bf04270 */
[----:B------:R-:W-:-:S07]  /*04e0*/  UIMAD.WIDE UR4, UR6, 0x4, URZ ;  /* 0x00000004060478a5 */ /* 0x000fce000f8e02ff */
[----:B------:R-:W-:Y:S05]  /*04f0*/  BRA.U !UP0, `(.L_x_8) ;  /* 0x00000009084c7547 */ /* 0x000fea000b800000 */
[----:B------:R-:W0:Y:S01]  /*0500*/  LDCU UR10, c[0x0][0x3b0] ;  /* 0x00007600ff0a77ac */ /* 0x000e220008000800 */
[----:B------:R-:W-:Y:S01]  /*0510*/  MOV R19, R0 ;  /* 0x0000000000137202 */ /* 0x000fe20000000f00 */
[----:B------:R-:W-:Y:S01]  /*0520*/  IMAD.MOV.U32 R8, RZ, RZ, R24 ;  /* 0x000000ffff087224 */ /* 0x000fe200078e0018 */
[----:B------:R-:W-:Y:S01]  /*0530*/  MOV R6, R36 ;  /* 0x0000002400067202 */ /* 0x000fe20000000f00 */
[----:B------:R-:W-:Y:S01]  /*0540*/  UMOV UR7, UR4 ;  /* 0x0000000400077c82 */ /* 0x000fe20008000000 */
[----:B------:R-:W-:Y:S01]  /*0550*/  MOV R7, R37 ;  /* 0x0000002500077202 */ /* 0x000fe20000000f00 */
[----:B------:R-:W-:Y:S01]  /*0560*/  USHF.R.S32.HI UR6, URZ, 0x1f, UR6 ;  /* 0x0000001fff067899 */ /* 0x000fe20008011406 */
[----:B------:R-:W-:Y:S01]  /*0570*/  MOV R9, R25 ;  /* 0x0000001900097202 */ /* 0x000fe20000000f00 */
[----:B------:R-:W1:Y:S01]  /*0580*/  LDCU.64 UR12, c[0x0][0x398] ;  /* 0x00007300ff0c77ac */ /* 0x000e620008000a00 */
[----:B------:R-:W2:Y:S01]  /*0590*/  LDCU.64 UR14, c[0x0][0x3a8] ;  /* 0x00007500ff0e77ac */ /* 0x000ea20008000a00 */
[----:B------:R-:W-:Y:S01]  /*05a0*/  UMOV UR4, URZ ;  /* 0x000000ff00047c82 */ /* 0x000fe20008000000 */
[----:B0-----:R-:W-:Y:S01]  /*05b0*/  FMUL R11, R22, UR10 ;  /* 0x0000000a160b7c20 */ /* 0x001fe20008400000 */
[----:B------:R-:W-:Y:S01]  /*05c0*/  FMUL R10, R21, UR10 ;  /* 0x0000000a150a7c20 */ /* 0x000fe20008400000 */
[----:B------:R-:W-:Y:S01]  /*05d0*/  FMUL R18, R20, UR10 ;  /* 0x0000000a14127c20 */ /* 0x000fe20008400000 */
[----:B------:R-:W-:-:S02]  /*05e0*/  FMUL R17, R0, UR10 ;  /* 0x0000000a00117c20 */ /* 0x000fc40008400000 */
[----:B------:R-:W-:Y:S02]  /*05f0*/  MOV R16, R11 ;  /* 0x0000000b00107202 */ /* 0x000fe40000000f00 */
[----:B------:R-:W-:Y:S02]  /*0600*/  MOV R15, R10 ;  /* 0x0000000a000f7202 */ /* 0x000fe40000000f00 */
[----:B------:R-:W-:Y:S02]  /*0610*/  MOV R14, R18 ;  /* 0x00000012000e7202 */ /* 0x000fe40000000f00 */
[----:B-12---:R-:W-:-:S07]  /*0620*/  MOV R13, R17 ;  /* 0x00000011000d7202 */ /* 0x006fce0000000f00 */
.L_x_17:
[----:B------:R-:W2:Y:S01]  /*0630*/  LDG.E R23, desc[UR8][R6.64] ;  /* 0x0000000806177981 */ /* 0x000ea2000c1e1900 */
[----:B------:R-:W-:Y:S01]  /*0640*/  IMAD.MOV.U32 R12, RZ, RZ, 0x3b808081 ;  /* 0x3b808081ff0c7424 */ /* 0x000fe200078e00ff */
[----:B------:R-:W-:Y:S03]  /*0650*/  BSSY.RECONVERGENT B2, `(.L_x_9) ;  /* 0x000000d000027945 */ /* 0x000fe60003800200 */
[----:B------:R-:W-:-:S04]  /*0660*/  FFMA R3, R12, -R27, 1 ;  /* 0x3f8000000c037423 */ /* 0x000fc8000000081b */
[----:B------:R-:W-:Y:S01]  /*0670*/  FFMA R12, R3, R12, 0.0039215688593685626984 ;  /* 0x3b808081030c7423 */ /* 0x000fe2000000000c */
[----:B--2---:R-:W0:Y:S08]  /*0680*/  I2F.U8 R2, R23 ;  /* 0x0000001700027306 */ /* 0x004e300000001000 */
[----:B0-----:R-:W0:Y:S01]  /*0690*/  FCHK P0, R2, 255 ;  /* 0x437f000002007902 */ /* 0x001e220000000000 */
[----:B------:R-:W-:-:S04]  /*06a0*/  FFMA R3, R12, R2, RZ ;  /* 0x000000020c037223 */ /* 0x000fc800000000ff */
[----:B------:R-:W-:-:S04]  /*06b0*/  FFMA R0, R3, -255, R2 ;  /* 0xc37f000003007823 */ /* 0x000fc80000000002 */
[----:B------:R-:W-:Y:S01]  /*06c0*/  FFMA R12, R12, R0, R3 ;  /* 0x000000000c0c7223 */ /* 0x000fe20000000003 */
[----:B0-----:R-:W-:Y:S06]  /*06d0*/  @!P0 BRA `(.L_x_10) ;  /* 0x0000000000108947 */ /* 0x001fec0003800000 */
[----:B------:R-:W-:Y:S02]  /*06e0*/  MOV R3, R2 ;  /* 0x0000000200037202 */ /* 0x000fe40000000f00 */
[----:B------:R-:W-:-:S07]  /*06f0*/  MOV R28, 0x710 ;  /* 0x00000710001c7802 */ /* 0x000fce0000000f00 */
[----:B------:R-:W-:Y:S05]  /*0700*/  CALL.REL.NOINC `($__internal_0_$__cuda_sm3x_div_rn_noftz_f32_slowpath) ;  /* 0x0000001400e07944 */ /* 0x000fea0003c00000 */
[----:B------:R-:W-:-:S07]  /*0710*/  MOV R12, R0 ;  /* 0x00000000000c7202 */ /* 0x000fce0000000f00 */
.L_x_10:
[----:B------:R-:W-:Y:S05]  /*0720*/  BSYNC.RECONVERGENT B2 ;  /* 0x0000000000027941 */ /* 0x000fea0003800200 */
.L_x_9:
[----:B------:R-:W-:Y:S01]  /*0730*/  SHF.L.U32 R4, R23, 0x10, RZ ;  /* 0x0000001017047819 */ /* 0x000fe200000006ff */
[----:B------:R-:W-:Y:S02]  /*0740*/  HFMA2 R0, -RZ, RZ, 0.9375, -7.688999176025390625e-06 ;  /* 0x3b808081ff007431 */ /* 0x000fe400000001ff */
[----:B------:R-:W-:Y:S01]  /*0750*/  FMUL R3, R12, UR12 ;  /* 0x0000000c0c037c20 */ /* 0x000fe20008400000 */
[----:B------:R-:W-:Y:S02]  /*0760*/  BSSY.RECONVERGENT B2, `(.L_x_11) ;  /* 0x0000010000027945 */ /* 0x000fe40003800200 */
[----:B------:R-:W0:Y:S01]  /*0770*/  I2F.U8 R4, R4.B3 ;  /* 0x3000000400047306 */ /* 0x000e220000001000 */
[----:B------:R-:W-:Y:S01]  /*0780*/  FFMA R3, R22, UR13, R3 ;  /* 0x0000000d16037c23 */ /* 0x000fe20008000003 */
[----:B------:R-:W-:-:S03]  /*0790*/  FFMA R5, R0, -R27, 1 ;  /* 0x3f80000000057423 */ /* 0x000fc6000000081b */
[----:B------:R-:W-:Y:S01]  /*07a0*/  FFMA R2, -R16, UR14, R3 ;  /* 0x0000000e10027c23 */ /* 0x000fe20008000103 */
[----:B------:R-:W-:-:S03]  /*07b0*/  FFMA R0, R5, R0, 0.0039215688593685626984 ;  /* 0x3b80808105007423 */ /* 0x000fc60000000000 */
[----:B------:R-:W-:Y:S01]  /*07c0*/  FFMA R5, -R11, UR15, R2 ;  /* 0x0000000f0b057c23 */ /* 0x000fe20008000102 */
        /* <DEDUP_REMOVED lines=8> */
[----:B------:R-:W-:-:S07]  /*0850*/  IMAD.MOV.U32 R11, RZ, RZ, R0 ;  /* 0x000000ffff0b7224 */ /* 0x000fce00078e0000 */
.L_x_12:
[----:B------:R-:W-:Y:S05]  /*0860*/  BSYNC.RECONVERGENT B2 ;  /* 0x0000000000027941 */ /* 0x000fea0003800200 */
.L_x_11:
[----:B------:R-:W-:Y:S01]  /*0870*/  SHF.L.U32 R22, R23, 0x8, RZ ;  /* 0x0000000817167819 */ /* 0x000fe200000006ff */
[----:B------:R-:W-:Y:S01]  /*0880*/  FMUL R2, R11, UR12 ;  /* 0x0000000c0b027c20 */ /* 0x000fe20008400000 */
[----:B------:R-:W-:Y:S01]  /*0890*/  MOV R0, 0x3b808081 ;  /* 0x3b80808100007802 */ /* 0x000fe20000000f00 */
[----:B------:R-:W-:Y:S02]  /*08a0*/  BSSY.RECONVERGENT B2, `(.L_x_13) ;  /* 0x0000010000027945 */ /* 0x000fe40003800200 */
[----:B------:R-:W-:Y:S01]  /*08b0*/  FFMA R2, R21, UR13, R2 ;  /* 0x0000000d15027c23 */ /* 0x000fe20008000002 */
[----:B------:R-:W0:Y:S01]  /*08c0*/  I2F.U8 R22, R22.B3 ;  /* 0x3000001600167306 */ /* 0x000e220000001000 */
[----:B------:R-:W-:-:S04]  /*08d0*/  FFMA R3, R0, -R27, 1 ;  /* 0x3f80000000037423 */ /* 0x000fc8000000081b */
[----:B------:R-:W-:Y:S01]  /*08e0*/  FFMA R0, R3, R0, 0.0039215688593685626984 ;  /* 0x3b80808103007423 */ /* 0x000fe20000000000 */
[----:B------:R-:W-:-:S04]  /*08f0*/  FFMA R3, -R15, UR14, R2 ;  /* 0x0000000e0f037c23 */ /* 0x000fc80008000102 */
        /* <DEDUP_REMOVED lines=10> */
.L_x_14:
[----:B------:R-:W-:Y:S05]  /*09a0*/  BSYNC.RECONVERGENT B2 ;  /* 0x0000000000027941 */ /* 0x000fea0003800200 */
.L_x_13:
[----:B------:R-:W0:Y:S01]  /*09b0*/  I2F.U8 R22, R23.B3 ;  /* 0x3000001700167306 */ /* 0x000e220000001000 */
[----:B------:R-:W-:Y:S02]  /*09c0*/  HFMA2 R0, -RZ, RZ, 0.9375, -7.688999176025390625e-06 ;  /* 0x3b808081ff007431 */ /* 0x000fe400000001ff */
[----:B------:R-:W-:Y:S01]  /*09d0*/  FMUL R3, R10, UR12 ;  /* 0x0000000c0a037c20 */ /* 0x000fe20008400000 */
[----:B------:R-:W-:Y:S03]  /*09e0*/  BSSY.RECONVERGENT B2, `(.L_x_15) ;  /* 0x000000e000027945 */ /* 0x000fe60003800200 */
[----:B------:R-:W-:-:S04]  /*09f0*/  FFMA R3, R20, UR13, R3 ;  /* 0x0000000d14037c23 */ /* 0x000fc80008000003 */
[----:B------:R-:W-:Y:S01]  /*0a00*/  FFMA R3, -R14, UR14, R3 ;  /* 0x0000000e0e037c23 */ /* 0x000fe20008000103 */
[----:B------:R-:W-:-:S03]  /*0a10*/  FFMA R21, R0, -R27, 1 ;  /* 0x3f80000000157423 */ /* 0x000fc6000000081b */
[----:B------:R-:W-:Y:S01]  /*0a20*/  FFMA R2, -R18, UR15, R3 ;  /* 0x0000000f12027c23 */ /* 0x000fe20008000103 */
[----:B0-----:R-:W0:Y:S01]  /*0a30*/  FCHK P0, R22, 255 ;  /* 0x437f000016007902 */ /* 0x001e220000000000 */
[----:B------:R-:W-:-:S04]  /*0a40*/  FFMA R0, R21, R0, 0.0039215688593685626984 ;  /* 0x3b80808115007423 */ /* 0x000fc80000000000 */
[----:B------:R-:W-:-:S04]  /*0a50*/  FFMA R21, R0, R22, RZ ;  /* 0x0000001600157223 */ /* 0x000fc800000000ff */
[----:B------:R-:W-:-:S04]  /*0a60*/  FFMA R20, R21, -255, R22 ;  /* 0xc37f000015147823 */ /* 0x000fc80000000016 */
[----:B------:R-:W-:Y:S01]  /*0a70*/  FFMA R0, R0, R20, R21 ;  /* 0x0000001400007223 */ /* 0x000fe20000000015 */
[----:B0-----:R-:W-:Y:S06]  /*0a80*/  @!P0 BRA `(.L_x_16) ;  /* 0x00000000000c8947 */ /* 0x001fec0003800000 */
[----:B------:R-:W-:Y:S01]  /*0a90*/  IMAD.MOV.U32 R3, RZ, RZ, R22 ;  /* 0x000000ffff037224 */ /* 0x000fe200078e0016 */
[----:B------:R-:W-:-:S07]  /*0aa0*/  MOV R28, 0xac0 ;  /* 0x00000ac0001c7802 */ /* 0x000fce0000000f00 */
[----:B------:R-:W-:Y:S05]  /*0ab0*/  CALL.REL.NOINC `($__internal_0_$__cuda_sm3x_div_rn_noftz_f32_slowpath) ;  /* 0x0000001000f47944 */ /* 0x000fea0003c00000 */
.L_x_16:
[----:B------:R-:W-:Y:S05]  /*0ac0*/  BSYNC.RECONVERGENT B2 ;  /* 0x0000000000027941 */ /* 0x000fea0003800200 */
.L_x_15:
[----:B------:R-:W-:Y:S01]  /*0ad0*/  FMUL R18, R0, UR12 ;  /* 0x0000000c00127c20 */ /* 0x000fe20008400000 */
[----:B------:R-:W-:Y:S01]  /*0ae0*/  FADD.SAT R3, RZ, R5 ;  /* 0x00000005ff037221 */ /* 0x000fe20000002000 */
[----:B------:R-:W-:Y:S01]  /*0af0*/  FADD.SAT R21, RZ, R4 ;  /* 0x00000004ff157221 */ /* 0x000fe20000002000 */
[----:B------:R-:W-:Y:S01]  /*0b00*/  UIADD3 UR4, UPT, UPT, UR4, 0x1, URZ ;  /* 0x0000000104047890 */ /* 0x000fe2000fffe0ff */
[----:B------:R-:W-:Y:S01]  /*0b10*/  FFMA R18, R19, UR13, R18 ;  /* 0x0000000d13127c23 */ /* 0x000fe20008000012 */
[----:B------:R-:W-:Y:S01]  /*0b20*/  FMUL R3, R3, 255 ;  /* 0x437f000003037820 */ /* 0x000fe20000400000 */
[----:B------:R-:W-:Y:S01]  /*0b30*/  FADD.SAT R19, RZ, R2 ;  /* 0x00000002ff137221 */ /* 0x000fe20000002000 */
[----:B------:R-:W-:Y:S01]  /*0b40*/  FMUL R21, R21, 255 ;  /* 0x437f000015157820 */ /* 0x000fe20000400000 */
[----:B------:R-:W-:Y:S01]  /*0b50*/  FFMA R18, -R13, UR14, R18 ;  /* 0x0000000e0d127c23 */ /* 0x000fe20008000112 */
[----:B------:R0:W-:Y:S01]  /*0b60*/  F2I.U32.TRUNC.NTZ R20, R3 ;  /* 0x0000000300147305 */ /* 0x0001e2000020f000 */
[----:B------:R-:W-:Y:S01]  /*0b70*/  FMUL R19, R19, 255 ;  /* 0x437f000013137820 */ /* 0x000fe20000400000 */
[----:B------:R-:W-:Y:S01]  /*0b80*/  IADD3 R6, P0, PT, R6, UR7, RZ ;  /* 0x0000000706067c10 */ /* 0x000fe2000ff1e0ff */
[----:B------:R-:W-:Y:S01]  /*0b90*/  FFMA R23, -R17, UR15, R18 ;  /* 0x0000000f11177c23 */ /* 0x000fe20008000112 */
[----:B------:R-:W-:-:S02]  /*0ba0*/  MOV R22, R12 ;  /* 0x0000000c00167202 */ /* 0x000fc40000000f00 */
[----:B------:R-:W-:Y:S01]  /*0bb0*/  IADD3.X R7, PT, PT, R7, UR5, RZ, P0, !PT ;  /* 0x0000000507077c10 */ /* 0x000fe200087fe4ff */
[----:B------:R-:W-:Y:S01]  /*0bc0*/  FADD.SAT R17, RZ, R23 ;  /* 0x00000017ff117221 */ /* 0x000fe20000002000 */
[----:B------:R-:W1:Y:S01]  /*0bd0*/  F2I.U32.TRUNC.NTZ R21, R21 ;  /* 0x0000001500157305 */ /* 0x000e62000020f000 */
[----:B0-----:R-:W0:Y:S02]  /*0be0*/  LDC R3, c[0x0][0x394] ;  /* 0x0000e500ff037b82 */ /* 0x001e240000000800 */
[----:B------:R-:W-:-:S05]  /*0bf0*/  FMUL R17, R17, 255 ;  /* 0x437f000011117820 */ /* 0x000fca0000400000 */
[----:B------:R2:W-:Y:S01]  /*0c00*/  F2I.U32.TRUNC.NTZ R18, R19 ;  /* 0x0000001300127305 */ /* 0x0005e2000020f000 */
[----:B-1----:R-:W-:-:S07]  /*0c10*/  LEA R20, R21, R20, 0x8 ;  /* 0x0000001415147211 */ /* 0x002fce00078e40ff */
[----:B------:R-:W1:Y:S01]  /*0c20*/  F2I.U32.TRUNC.NTZ R17, R17 ;  /* 0x0000001100117305 */ /* 0x000e62000020f000 */
[----:B------:R-:W-:Y:S02]  /*0c30*/  MOV R21, R11 ;  /* 0x0000000b00157202 */ /* 0x000fe40000000f00 */
[----:B------:R-:W-:Y:S02]  /*0c40*/  MOV R11, R16 ;  /* 0x00000010000b7202 */ /* 0x000fe40000000f00 */
[----:B------:R-:W-:Y:S02]  /*0c50*/  MOV R16, R5 ;  /* 0x0000000500107202 */ /* 0x000fe40000000f00 */
[----:B--2---:R-:W-:Y:S02]  /*0c60*/  MOV R19, R0 ;  /* 0x0000000000137202 */ /* 0x004fe40000000f00 */
[----:B0-----:R-:W-:Y:S02]  /*0c70*/  ISETP.NE.AND P0, PT, R3, UR4, PT ;  /* 0x0000000403007c0c */ /* 0x001fe4000bf05270 */
[----:B-1----:R-:W-:-:S02]  /*0c80*/  LEA R29, R17, R18, 0x8 ;  /* 0x00000012111d7211 */ /* 0x002fc400078e40ff */
[----:B------:R-:W-:Y:S01]  /*0c90*/  MOV R18, R14 ;  /* 0x0000000e00127202 */ /* 0x000fe20000000f00 */
[----:B------:R-:W-:Y:S01]  /*0ca0*/  IMAD.MOV.U32 R14, RZ, RZ, R2 ;  /* 0x000000ffff0e7224 */ /* 0x000fe200078e0002 */
[----:B------:R-:W-:Y:S01]  /*0cb0*/  LEA R29, R29, R20, 0x10 ;  /* 0x000000141d1d7211 */ /* 0x000fe200078e80ff */
[----:B------:R-:W-:Y:S01]  /*0cc0*/  IMAD.MOV.U32 R20, RZ, RZ, R10 ;  /* 0x000000ffff147224 */ /* 0x000fe200078e000a */
[----:B------:R-:W-:Y:S02]  /*0cd0*/  MOV R10, R15 ;  /* 0x0000000f000a7202 */ /* 0x000fe40000000f00 */
[----:B------:R-:W-:Y:S01]  /*0ce0*/  MOV R17, R13 ;  /* 0x0000000d00117202 */ /* 0x000fe20000000f00 */
[----:B------:R0:W-:Y:S01]  /*0cf0*/  STG.E desc[UR8][R8.64], R29 ;  /* 0x0000001d08007986 */ /* 0x0001e2000c101908 */
[----:B------:R-:W-:Y:S02]  /*0d00*/  MOV R15, R4 ;  /* 0x00000004000f7202 */ /* 0x000fe40000000f00 */
[----:B------:R-:W-:-:S02]  /*0d10*/  MOV R13, R23 ;  /* 0x00000017000d7202 */ /* 0x000fc40000000f00 */
[----:B0-----:R-:W-:-:S04]  /*0d20*/  IADD3 R8, P1, PT, R8, UR7, RZ ;  /* 0x0000000708087c10 */ /* 0x001fc8000ff3e0ff */
[----:B------:R-:W-:Y:S01]  /*0d30*/  IADD3.X R9, PT, PT, R9, UR5, RZ, P1, !PT ;  /* 0x0000000509097c10 */ /* 0x000fe20008ffe4ff */
[----:B------:R-:W-:Y:S08]  /*0d40*/  @P0 BRA `(.L_x_17) ;  /* 0xfffffff800380947 */ /* 0x000ff0000383ffff */
[----:B------:R-:W0:Y:S01]  /*0d50*/  LDC R4, c[0x0][0x390] ;  /* 0x0000e400ff047b82 */ /* 0x000e220000000800 */
[----:B------:R-:W-:-:S05]  /*0d60*/  SHF.R.S32.HI R0, RZ, 0x1f, R3 ;  /* 0x0000001fff007819 */ /* 0x000fca0000011403 */
[-C--:B0-----:R-:W-:Y:S02]  /*0d70*/  IMAD R0, R0, R4.reuse, RZ ;  /* 0x0000000400007224 */ /* 0x081fe400078e02ff */
[----:B------:R-:W-:-:S04]  /*0d80*/  IMAD.WIDE.U32 R4, R3, R4, RZ ;  /* 0x0000000403047225 */ /* 0x000fc800078e00ff */
[----:B------:R-:W-:Y:S02]  /*0d90*/  IMAD R3, R3, UR6, R0 ;  /* 0x0000000603037c24 */ /* 0x000fe4000f8e0200 */
[----:B------:R-:W-:-:S03]  /*0da0*/  IMAD.WIDE.U32 R24, R4, 0x4, R24 ;  /* 0x0000000404187825 */ /* 0x000fc600078e0018 */
[----:B------:R-:W-:Y:S01]  /*0db0*/  IADD3 R0, PT, PT, R5, R3, RZ ;  /* 0x0000000305007210 */ /* 0x000fe20007ffe0ff */
[----:B------:R-:W-:-:S03]  /*0dc0*/  IMAD.WIDE.U32 R36, R4, 0x4, R36 ;  /* 0x0000000404247825 */ /* 0x000fc600078e0024 */
[----:B------:R-:W-:Y:S01]  /*0dd0*/  SHF.L.U32 R5, R0, 0x2, RZ ;  /* 0x0000000200057819 */ /* 0x000fe200000006ff */
[----:B------:R-:W-:Y:S01]  /*0de0*/  IMAD.MOV.U32 R4, RZ, RZ, R24 ;  /* 0x000000ffff047224 */ /* 0x000fe200078e0018 */
[----:B------:R-:W-:Y:S02]  /*0df0*/  MOV R26, R36 ;  /* 0x00000024001a7202 */ /* 0x000fe40000000f00 */
[----:B------:R-:W-:Y:S02]  /*0e00*/  IADD3 R2, PT, PT, R25, R5, RZ ;  /* 0x0000000519027210 */ /* 0x000fe40007ffe0ff */
[----:B------:R-:W-:Y:S01]  /*0e10*/  IADD3 R5, PT, PT, R5, R37, RZ ;  /* 0x0000002505057210 */ /* 0x000fe20007ffe0ff */
[----:B------:R-:W-:Y:S06]  /*0e20*/  BRA `(.L_x_18) ;  /* 0x0000000000047947 */ /* 0x000fec0003800000 */
.L_x_8:
[----:B------:R-:W-:-:S05]  /*0e30*/  UMOV UR7, UR4 ;  /* 0x0000000400077c82 */ /* 0x000fca0008000000 */
.L_x_18:
[----:B------:R-:W-:-:S04]  /*0e40*/  IADD3 R26, P0, PT, R26, -UR7, RZ ;  /* 0x800000071a1a7c10 */ /* 0x000fc8000ff1e0ff */
[----:B------:R-:W-:Y:S02]  /*0e50*/  IADD3.X R25, PT, PT, R5, ~UR5, RZ, P0, !PT ;  /* 0x8000000505197c10 */ /* 0x000fe400087fe4ff */
[----:B------:R-:W-:-:S05]  /*0e60*/  MOV R24, R26 ;  /* 0x0000001a00187202 */ /* 0x000fca0000000f00 */
[----:B------:R-:W2:Y:S01]  /*0e70*/  LDG.E R5, desc[UR8][R24.64] ;  /* 0x0000000818057981 */ /* 0x000ea2000c1e1900 */
[----:B------:R-:W-:Y:S01]  /*0e80*/  HFMA2 R0, -RZ, RZ, 0.9375, -7.688999176025390625e-06 ;  /* 0x3b808081ff007431 */ /* 0x000fe200000001ff */
[----:B------:R-:W-:Y:S01]  /*0e90*/  IADD3 R35, P1, PT, R4, -UR7, RZ ;  /* 0x8000000704237c10 */ /* 0x000fe2000ff3e0ff */
[----:B------:R-:W-:Y:S03]  /*0ea0*/  BSSY.RECONVERGENT B2, `(.L_x_19) ;  /* 0x000000e000027945 */ /* 0x000fe60003800200 */
[----:B------:R-:W-:Y:S01]  /*0eb0*/  IADD3.X R37, PT, PT, R2, ~UR5, RZ, P1, !PT ;  /* 0x8000000502257c10 */ /* 0x000fe20008ffe4ff */
        /* <DEDUP_REMOVED lines=8> */
[----:B------:R-:W-:Y:S01]  /*0f40*/  IMAD.MOV.U32 R3, RZ, RZ, R7 ;  /* 0x000000ffff037224 */ /* 0x000fe200078e0007 */
[----:B------:R-:W-:-:S07]  /*0f50*/  MOV R28, 0xf70 ;  /* 0x00000f70001c7802 */ /* 0x000fce0000000f00 */
[----:B------:R-:W-:Y:S05]  /*0f60*/  CALL.REL.NOINC `($__internal_0_$__cuda_sm3x_div_rn_noftz_f32_slowpath) ;  /* 0x0000000c00c87944 */ /* 0x000fea0003c00000 */
[----:B------:R-:W-:-:S07]  /*0f70*/  MOV R21, R0 ;  /* 0x0000000000157202 */ /* 0x000fce0000000f00 */
.L_x_20:
[----:B------:R-:W-:Y:S05]  /*0f80*/  BSYNC.RECONVERGENT B2 ;  /* 0x0000000000027941 */ /* 0x000fea0003800200 */
.L_x_19:
[----:B------:R-:W-:Y:S01]  /*0f90*/  SHF.L.U32 R0, R5, 0x10, RZ ;  /* 0x0000001005007819 */ /* 0x000fe200000006ff */
[----:B------:R-:W-:Y:S01]  /*0fa0*/  HFMA2 R20, -RZ, RZ, 0.9375, -7.688999176025390625e-06 ;  /* 0x3b808081ff147431 */ /* 0x000fe200000001ff */
[----:B------:R-:W-:Y:S01]  /*0fb0*/  BSSY.RECONVERGENT B2, `(.L_x_21) ;  /* 0x000000e000027945 */ /* 0x000fe20003800200 */
[----:B------:R-:W-:-:S03]  /*0fc0*/  MOV R24, R21 ;  /* 0x0000001500187202 */ /* 0x000fc60000000f00 */
        /* <DEDUP_REMOVED lines=12> */
.L_x_22:
[----:B------:R-:W-:Y:S05]  /*1090*/  BSYNC.RECONVERGENT B2 ;  /* 0x0000000000027941 */ /* 0x000fea0003800200 */
.L_x_21:
[----:B------:R-:W-:Y:S01]  /*10a0*/  SHF.L.U32 R0, R5, 0x8, RZ ;  /* 0x0000000805007819 */ /* 0x000fe200000006ff */
[----:B------:R-:W-:Y:S01]  /*10b0*/  HFMA2 R2, -RZ, RZ, 0.9375, -7.688999176025390625e-06 ;  /* 0x3b808081ff027431 */ /* 0x000fe200000001ff */
[----:B------:R-:W-:Y:S01]  /*10c0*/  BSSY.RECONVERGENT B2, `(.L_x_23) ;  /* 0x000000e000027945 */ /* 0x000fe20003800200 */
[----:B------:R-:W-:Y:S01]  /*10d0*/  MOV R23, R20 ;  /* 0x0000001400177202 */ /* 0x000fe20000000f00 */
        /* <DEDUP_REMOVED lines=12> */
.L_x_24:
[----:B------:R-:W-:Y:S05]  /*11a0*/  BSYNC.RECONVERGENT B2 ;  /* 0x0000000000027941 */ /* 0x000fea0003800200 */
.L_x_23:
[----:B------:R-:W0:Y:S01]  /*11b0*/  I2F.U8 R4, R5.B3 ;  /* 0x3000000500047306 */ /* 0x000e220000001000 */
[----:B------:R-:W-:Y:S01]  /*11c0*/  IMAD.MOV.U32 R0, RZ, RZ, 0x3b808081 ;  /* 0x3b808081ff007424 */ /* 0x000fe200078e00ff */
[----:B------:R-:W-:Y:S01]  /*11d0*/  BSSY.RECONVERGENT B2, `(.L_x_25) ;  /* 0x000000c000027945 */ /* 0x000fe20003800200 */
[----:B------:R-:W-:Y:S02]  /*11e0*/  MOV R22, R17 ;  /* 0x0000001100167202 */ /* 0x000fe40000000f00 */
[----:B------:R-:W-:-:S04]  /*11f0*/  FFMA R3, R0, -R27, 1 ;  /* 0x3f80000000037423 */ /* 0x000fc8000000081b */
[----:B------:R-:W-:Y:S01]  /*1200*/  FFMA R0, R3, R0, 0.0039215688593685626984 ;  /* 0x3b80808103007423 */ /* 0x000fe20000000000 */
[----:B0-----:R-:W0:Y:S03]  /*1210*/  FCHK P0, R4, 255 ;  /* 0x437f000004007902 */ /* 0x001e260000000000 */
[----:B------:R-:W-:-:S04]  /*1220*/  FFMA R3, R0, R4, RZ ;  /* 0x0000000400037223 */ /* 0x000fc800000000ff */
[----:B------:R-:W-:-:S04]  /*1230*/  FFMA R2, R3, -255, R4 ;  /* 0xc37f000003027823 */ /* 0x000fc80000000004 */
[----:B------:R-:W-:Y:S01]  /*1240*/  FFMA R0, R0, R2, R3 ;  /* 0x0000000200007223 */ /* 0x000fe20000000003 */
[----:B0-----:R-:W-:Y:S06]  /*1250*/  @!P0 BRA `(.L_x_26) ;  /* 0x00000000000c8947 */ /* 0x001fec0003800000 */
[----:B------:R-:W-:Y:S02]  /*1260*/  MOV R3, R4 ;  /* 0x0000000400037202 */ /* 0x000fe40000000f00 */
[----:B------:R-:W-:-:S07]  /*1270*/  MOV R28, 0x1290 ;  /* 0x00001290001c7802 */ /* 0x000fce0000000f00 */
[----:B------:R-:W-:Y:S05]  /*1280*/  CALL.REL.NOINC `($__internal_0_$__cuda_sm3x_div_rn_noftz_f32_slowpath) ;  /* 0x0000000c00007944 */ /* 0x000fea0003c00000 */
.L_x_26:
[----:B------:R-:W-:Y:S05]  /*1290*/  BSYNC.RECONVERGENT B2 ;  /* 0x0000000000027941 */ /* 0x000fea0003800200 */
.L_x_25:
[----:B------:R-:W0:Y:S02]  /*12a0*/  LDCU UR4, c[0x0][0x394] ;  /* 0x00007280ff0477ac */ /* 0x000e240008000800 */
[----:B0-----:R-:W-:-:S06]  /*12b0*/  UIADD3 UR4, UPT, UPT, UR4, -0x1, URZ ;  /* 0xffffffff04047890 */ /* 0x001fcc000fffe0ff */
[----:B------:R-:W-:-:S13]  /*12c0*/  ISETP.LE.AND P0, PT, RZ, UR4, PT ;  /* 0x00000004ff007c0c */ /* 0x000fda000bf03270 */
[----:B------:R-:W-:Y:S05]  /*12d0*/  @!P0 EXIT ;  /* 0x000000000000894d */ /* 0x000fea0003800000 */
[----:B------:R-:W0:Y:S01]  /*12e0*/  LDCU UR6, c[0x0][0x3b4] ;  /* 0x00007680ff0677ac */ /* 0x000e220008000800 */
[-C--:B------:R-:W-:Y:S02]  /*12f0*/  MOV R16, R0.reuse ;  /* 0x0000000000107202 */ /* 0x080fe40000000f00 */
[----:B------:R-:W-:Y:S01]  /*1300*/  MOV R11, R0 ;  /* 0x00000000000b7202 */ /* 0x000fe20000000f00 */
[----:B------:R-:W1:Y:S01]  /*1310*/  LDCU.128 UR12, c[0x0][0x3a0] ;  /* 0x00007400ff0c77ac */ /* 0x000e620008000c00 */
[----:B0-----:R-:W-:Y:S01]  /*1320*/  FMUL R15, R21, UR6 ;  /* 0x00000006150f7c20 */ /* 0x001fe20008400000 */
[----:B------:R-:W-:Y:S01]  /*1330*/  FMUL R13, R17, UR6 ;  /* 0x00000006110d7c20 */ /* 0x000fe20008400000 */
[----:B------:R-:W-:Y:S01]  /*1340*/  FMUL R12, R0, UR6 ;  /* 0x00000006000c7c20 */ /* 0x000fe20008400000 */
[----:B------:R-:W-:Y:S02]  /*1350*/  FMUL R14, R20, UR6 ;  /* 0x00000006140e7c20 */ /* 0x000fe40008400000 */
[----:B------:R-:W-:-:S02]  /*1360*/  MOV R10, R15 ;  /* 0x0000000f000a7202 */ /* 0x000fc40000000f00 */
[----:B------:R-:W-:Y:S01]  /*1370*/  IMAD.MOV.U32 R9, RZ, RZ, R14 ;  /* 0x000000ffff097224 */ /* 0x000fe200078e000e */
[----:B------:R-:W-:Y:S02]  /*1380*/  MOV R8, R13 ;  /* 0x0000000d00087202 */ /* 0x000fe40000000f00 */
[----:B-1----:R-:W-:-:S07]  /*1390*/  MOV R7, R12 ;  /* 0x0000000c00077202 */ /* 0x002fce0000000f00 */
.L_x_43:
[----:B------:R-:W-:Y:S02]  /*13a0*/  MOV R2, R26 ;  /* 0x0000001a00027202 */ /* 0x000fe40000000f00 */
[----:B0-----:R-:W-:-:S05]  /*13b0*/  MOV R3, R25 ;  /* 0x0000001900037202 */ /* 0x001fca0000000f00 */
[----:B------:R0:W2:Y:S01]  /*13c0*/  LDG.E R36, desc[UR8][R2.64] ;  /* 0x0000000802247981 */ /* 0x0000a2000c1e1900 */
[----:B------:R-:W-:Y:S02]  /*13d0*/  HFMA2 R6, -RZ, RZ, 0.9375, -7.688999176025390625e-06 ;  /* 0x3b808081ff067431 */ /* 0x000fe400000001ff */
[----:B------:R-:W-:Y:S01]  /*13e0*/  FMUL R0, R24, UR13 ;  /* 0x0000000d18007c20 */ /* 0x000fe20008400000 */
[----:B------:R-:W-:Y:S01]  /*13f0*/  FMUL R19, R23, UR13 ;  /* 0x0000000d17137c20 */ /* 0x000fe20008400000 */
[----:B------:R-:W-:Y:S01]  /*1400*/  FMUL R16, R16, UR13 ;  /* 0x0000000d10107c20 */ /* 0x000fe20008400000 */
[----:B------:R-:W-:Y:S01]  /*1410*/  BSSY.RECONVERGENT B2, `(.L_x_27) ;  /* 0x000001f000027945 */ /* 0x000fe20003800200 */
[----:B------:R-:W-:Y:S01]  /*1420*/  FFMA R4, R21, UR12, R0 ;  /* 0x0000000c15047c23 */ /* 0x000fe20008000000 */
[----:B------:R-:W-:Y:S01]  /*1430*/  FFMA R19, R20, UR12, R19 ;  /* 0x0000000c14137c23 */ /* 0x000fe20008000013 */
[----:B------:R-:W-:Y:S01]  /*1440*/  IMAD.MOV.U32 R24, RZ, RZ, R21 ;  /* 0x000000ffff187224 */ /* 0x000fe200078e0015 */
[----:B------:R-:W-:Y:S01]  /*1450*/  MOV R18, R35 ;  /* 0x0000002300127202 */ /* 0x000fe20000000f00 */
[----:B------:R-:W-:Y:S01]  /*1460*/  FFMA R5, R6, -R27, 1 ;  /* 0x3f80000006057423 */ /* 0x000fe2000000081b */
[----:B0-----:R-:W-:-:S03]  /*1470*/  FFMA R2, -R14, UR14, R19 ;  /* 0x0000000e0e027c23 */ /* 0x001fc60008000113 */
[----:B------:R-:W-:Y:S01]  /*1480*/  FFMA R0, R5, R6, 0.0039215688593685626984 ;  /* 0x3b80808105007423 */ /* 0x000fe20000000006 */
[----:B------:R-:W-:Y:S01]  /*1490*/  FFMA R5, -R15, UR14, R4 ;  /* 0x0000000e0f057c23 */ /* 0x000fe20008000104 */
[----:B------:R-:W-:Y:S01]  /*14a0*/  FMUL R4, R22, UR13 ;  /* 0x0000000d16047c20 */ /* 0x000fe20008400000 */
[----:B------:R-:W-:Y:S02]  /*14b0*/  MOV R22, R17 ;  /* 0x0000001100167202 */ /* 0x000fe40000000f00 */
[----:B------:R-:W-:Y:S01]  /*14c0*/  FFMA R6, -R10, UR15, R5 ;  /* 0x0000000f0a067c23 */ /* 0x000fe20008000105 */
[----:B------:R-:W-:Y:S01]  /*14d0*/  FFMA R5, R11, UR12, R16 ;  /* 0x0000000c0b057c23 */ /* 0x000fe20008000010 */
[----:B------:R-:W-:-:S03]  /*14e0*/  FFMA R4, R17, UR12, R4 ;  /* 0x0000000c11047c23 */ /* 0x000fc60008000004 */
[----:B------:R-:W-:Y:S01]  /*14f0*/  FFMA R10, -R12, UR14, R5 ;  /* 0x0000000e0c0a7c23 */ /* 0x000fe20008000105 */
[----:B------:R-:W-:Y:S01]  /*1500*/  FFMA R19, -R13, UR14, R4 ;  /* 0x0000000e0d137c23 */ /* 0x000fe20008000104 */
[----:B------:R-:W-:Y:S02]  /*1510*/  FFMA R5, -R9, UR15, R2 ;  /* 0x0000000f09057c23 */ /* 0x000fe40008000102 */
[----:B------:R-:W-:Y:S01]  /*1520*/  FFMA R2, -R7, UR15, R10 ;  /* 0x0000000f07027c23 */ /* 0x000fe2000800010a */
[----:B------:R-:W-:Y:S01]  /*1530*/  FFMA R4, -R8, UR15, R19 ;  /* 0x0000000f08047c23 */ /* 0x000fe20008000113 */
[----:B------:R-:W-:Y:S01]  /*1540*/  MOV R19, R37 ;  /* 0x0000002500137202 */ /* 0x000fe20000000f00 */
[----:B--2---:R-:W0:Y:S08]  /*1550*/  I2F.U8 R3, R36 ;  /* 0x0000002400037306 */ /* 0x004e300000001000 */
[----:B0-----:R-:W0:Y:S01]  /*1560*/  FCHK P0, R3, 255 ;  /* 0x437f000003007902 */ /* 0x001e220000000000 */
[----:B------:R-:W-:-:S04]  /*1570*/  FFMA R16, R0, R3, RZ ;  /* 0x0000000300107223 */ /* 0x000fc800000000ff */
[----:B------:R-:W-:-:S04]  /*1580*/  FFMA R23, R16, -255, R3 ;  /* 0xc37f000010177823 */ /* 0x000fc80000000003 */
[----:B------:R-:W-:Y:S01]  /*1590*/  FFMA R7, R0, R23, R16 ;  /* 0x0000001700077223 */ /* 0x000fe20000000010 */
[----:B------:R-:W-:Y:S02]  /*15a0*/  MOV R23, R20 ;  /* 0x0000001400177202 */ /* 0x000fe40000000f00 */
[----:B------:R-:W-:Y:S01]  /*15b0*/  MOV R16, R11 ;  /* 0x0000000b00107202 */ /* 0x000fe20000000f00 */
[----:B0-----:R-:W-:Y:S06]  /*15c0*/  @!P0 BRA `(.L_x_28) ;  /* 0x00000000000c8947 */ /* 0x001fec0003800000 */
[----:B------:R-:W-:-:S07]  /*15d0*/  MOV R28, 0x15f0 ;  /* 0x000015f0001c7802 */ /* 0x000fce0000000f00 */
[----:B------:R-:W-:Y:S05]  /*15e0*/  CALL.REL.NOINC `($__internal_0_$__cuda_sm3x_div_rn_noftz_f32_slowpath) ;  /* 0x0000000800287944 */ /* 0x000fea0003c00000 */
[----:B------:R-:W-:-:S07]  /*15f0*/  IMAD.MOV.U32 R7, RZ, RZ, R0 ;  /* 0x000000ffff077224 */ /* 0x000fce00078e0000 */
.L_x_28:
[----:B------:R-:W-:Y:S05]  /*1600*/  BSYNC.RECONVERGENT B2 ;  /* 0x0000000000027941 */ /* 0x000fea0003800200 */
.L_x_27:
        /* <DEDUP_REMOVED lines=15> */
.L_x_30:
[----:B------:R-:W-:Y:S05]  /*1700*/  BSYNC.RECONVERGENT B2 ;  /* 0x0000000000027941 */ /* 0x000fea0003800200 */
.L_x_29:
[----:B------:R-:W-:Y:S01]  /*1710*/  SHF.L.U32 R3, R36, 0x8, RZ ;  /* 0x0000000824037819 */ /* 0x000fe200000006ff */
[----:B------:R-:W-:Y:S01]  /*1720*/  IMAD.MOV.U32 R0, RZ, RZ, 0x3b808081 ;  /* 0x3b808081ff007424 */ /* 0x000fe200078e00ff */
[----:B------:R-:W-:Y:S03]  /*1730*/  BSSY.RECONVERGENT B2, `(.L_x_31) ;  /* 0x000000c000027945 */ /* 0x000fe60003800200 */
[----:B------:R-:W-:Y:S01]  /*1740*/  FFMA R7, R0, -R27, 1 ;  /* 0x3f80000000077423 */ /* 0x000fe2000000081b */
[----:B------:R-:W0:Y:S03]  /*1750*/  I2F.U8 R3, R3.B3 ;  /* 0x3000000300037306 */ /* 0x000e260000001000 */
[----:B------:R-:W-:-:S05]  /*1760*/  FFMA R0, R7, R0, 0.0039215688593685626984 ;  /* 0x3b80808107007423 */ /* 0x000fca0000000000 */
        /* <DEDUP_REMOVED lines=8> */
.L_x_32:
[----:B------:R-:W-:Y:S05]  /*17f0*/  BSYNC.RECONVERGENT B2 ;  /* 0x0000000000027941 */ /* 0x000fea0003800200 */
.L_x_31:
        /* <DEDUP_REMOVED lines=14> */
.L_x_34:
[----:B------:R-:W-:Y:S05]  /*18e0*/  BSYNC.RECONVERGENT B2 ;  /* 0x0000000000027941 */ /* 0x000fea0003800200 */
.L_x_33:
[----:B------:R-:W2:Y:S01]  /*18f0*/  LDG.E R35, desc[UR8][R18.64] ;  /* 0x0000000812237981 */ /* 0x000ea2000c1e1900 */
[----:B------:R-:W-:Y:S01]  /*1900*/  HFMA2 R0, -RZ, RZ, 0.9375, -7.688999176025390625e-06 ;  /* 0x3b808081ff007431 */ /* 0x000fe200000001ff */
[----:B------:R-:W-:Y:S01]  /*1910*/  BSSY.RECONVERGENT B2, `(.L_x_35) ;  /* 0x0000014000027945 */ /* 0x000fe20003800200 */
[----:B------:R-:W-:Y:S01]  /*1920*/  IMAD.MOV.U32 R10, RZ, RZ, R15 ;  /* 0x000000ffff0a7224 */ /* 0x000fe200078e000f */
[----:B------:R-:W-:Y:S02]  /*1930*/  MOV R9, R14 ;  /* 0x0000000e00097202 */ /* 0x000fe40000000f00 */
[----:B------:R-:W-:Y:S01]  /*1940*/  MOV R8, R13 ;  /* 0x0000000d00087202 */ /* 0x000fe20000000f00 */
[----:B------:R-:W-:Y:S01]  /*1950*/  IMAD.MOV.U32 R13, RZ, RZ, R4 ;  /* 0x000000ffff0d7224 */ /* 0x000fe200078e0004 */
[----:B------:R-:W-:Y:S02]  /*1960*/  MOV R15, R6 ;  /* 0x00000006000f7202 */ /* 0x000fe40000000f00 */
[----:B------:R-:W-:Y:S01]  /*1970*/  MOV R14, R5 ;  /* 0x00000005000e7202 */ /* 0x000fe20000000f00 */
[----:B------:R-:W-:-:S04]  /*1980*/  FFMA R3, R0, -R27, 1 ;  /* 0x3f80000000037423 */ /* 0x000fc8000000081b */
[----:B------:R-:W-:Y:S01]  /*1990*/  FFMA R0, R3, R0, 0.0039215688593685626984 ;  /* 0x3b80808103007423 */ /* 0x000fe20000000000 */
        /* <DEDUP_REMOVED lines=8> */
[----:B------:R-:W-:Y:S02]  /*1a20*/  MOV R3, R28 ;  /* 0x0000001c00037202 */ /* 0x000fe40000000f00 */
[----:B------:R-:W-:-:S07]  /*1a30*/  MOV R28, 0x1a50 ;  /* 0x00001a50001c7802 */ /* 0x000fce0000000f00 */
[----:B------:R-:W-:Y:S05]  /*1a40*/  CALL.REL.NOINC `($__internal_0_$__cuda_sm3x_div_rn_noftz_f32_slowpath) ;  /* 0x0000000400107944 */ /* 0x000fea0003c00000 */
.L_x_36:
[----:B------:R-:W-:Y:S05]  /*1a50*/  BSYNC.RECONVERGENT B2 ;  /* 0x0000000000027941 */ /* 0x000fea0003800200 */
.L_x_35:
[----:B------:R-:W-:Y:S01]  /*1a60*/  SHF.L.U32 R3, R35, 0x10, RZ ;  /* 0x0000001023037819 */ /* 0x000fe200000006ff */
[----:B------:R-:W-:Y:S02]  /*1a70*/  HFMA2 R28, -RZ, RZ, 0.9375, -7.688999176025390625e-06 ;  /* 0x3b808081ff1c7431 */ /* 0x000fe400000001ff */
[----:B------:R-:W-:Y:S01]  /*1a80*/  FADD.SAT R0, R6, R0 ;  /* 0x0000000006007221 */ /* 0x000fe20000002000 */
[----:B------:R-:W-:Y:S02]  /*1a90*/  BSSY.RECONVERGENT B2, `(.L_x_37) ;  /* 0x000000d000027945 */ /* 0x000fe40003800200 */
[----:B------:R-:W0:Y:S01]  /*1aa0*/  I2F.U8 R3, R3.B3 ;  /* 0x3000000300037306 */ /* 0x000e220000001000 */
[----:B------:R-:W-:Y:S01]  /*1ab0*/  FMUL R6, R0, 255 ;  /* 0x437f000000067820 */ /* 0x000fe20000400000 */
[----:B------:R-:W-:-:S06]  /*1ac0*/  FFMA R29, R28, -R27, 1 ;  /* 0x3f8000001c1d7423 */ /* 0x000fcc000000081b */
[----:B------:R-:W-:Y:S01]  /*1ad0*/  F2I.U32.TRUNC.NTZ R6, R6 ;  /* 0x0000000600067305 */ /* 0x000fe2000020f000 */
[----:B------:R-:W-:-:S04]  /*1ae0*/  FFMA R0, R29, R28, 0.0039215688593685626984 ;  /* 0x3b8080811d007423 */ /* 0x000fc8000000001c */
[----:B0-----:R-:W-:-:S03]  /*1af0*/  FFMA R29, R0, R3, RZ ;  /* 0x00000003001d7223 */ /* 0x001fc600000000ff */
[----:B------:R-:W0:Y:S01]  /*1b00*/  FCHK P0, R3, 255 ;  /* 0x437f000003007902 */ /* 0x000e220000000000 */
[----:B------:R-:W-:-:S04]  /*1b10*/  FFMA R28, R29, -255, R3 ;  /* 0xc37f00001d1c7823 */ /* 0x000fc80000000003 */
[----:B------:R-:W-:Y:S01]  /*1b20*/  FFMA R0, R0, R28, R29 ;  /* 0x0000001c00007223 */ /* 0x000fe2000000001d */
[----:B0-----:R-:W-:Y:S06]  /*1b30*/  @!P0 BRA `(.L_x_38) ;  /* 0x0000000000088947 */ /* 0x001fec0003800000 */
[----:B------:R-:W-:-:S07]  /*1b40*/  MOV R28, 0x1b60 ;  /* 0x00001b60001c7802 */ /* 0x000fce0000000f00 */
[----:B------:R-:W-:Y:S05]  /*1b50*/  CALL.REL.NOINC `($__internal_0_$__cuda_sm3x_div_rn_noftz_f32_slowpath) ;  /* 0x0000000000cc7944 */ /* 0x000fea0003c00000 */
.L_x_38:
[----:B------:R-:W-:Y:S05]  /*1b60*/  BSYNC.RECONVERGENT B2 ;  /* 0x0000000000027941 */ /* 0x000fea0003800200 */
.L_x_37:
[----:B------:R-:W-:Y:S01]  /*1b70*/  SHF.L.U32 R28, R35, 0x8, RZ ;  /* 0x00000008231c7819 */ /* 0x000fe200000006ff */
[----:B------:R-:W-:Y:S01]  /*1b80*/  FADD.SAT R0, R5, R0 ;  /* 0x0000000005007221 */ /* 0x000fe20000002000 */
[----:B------:R-:W-:Y:S01]  /*1b90*/  IMAD.MOV.U32 R30, RZ, RZ, 0x3b808081 ;  /* 0x3b808081ff1e7424 */ /* 0x000fe200078e00ff */
[----:B------:R-:W-:Y:S02]  /*1ba0*/  BSSY.RECONVERGENT B2, `(.L_x_39) ;  /* 0x000000f000027945 */ /* 0x000fe40003800200 */
[----:B------:R-:W-:Y:S01]  /*1bb0*/  FMUL R3, R0, 255 ;  /* 0x437f000000037820 */ /* 0x000fe20000400000 */
[----:B------:R-:W0:Y:S01]  /*1bc0*/  I2F.U8 R28, R28.B3 ;  /* 0x3000001c001c7306 */ /* 0x000e220000001000 */
[----:B------:R-:W-:-:S04]  /*1bd0*/  FFMA R5, R30, -R27, 1 ;  /* 0x3f8000001e057423 */ /* 0x000fc8000000081b */
[----:B------:R-:W-:-:S03]  /*1be0*/  FFMA R0, R5, R30, 0.0039215688593685626984 ;  /* 0x3b80808105007423 */ /* 0x000fc6000000001e */
[----:B------:R-:W1:Y:S01]  /*1bf0*/  F2I.U32.TRUNC.NTZ R3, R3 ;  /* 0x0000000300037305 */ /* 0x000e62000020f000 */
[----:B0-----:R-:W-:-:S07]  /*1c00*/  FFMA R5, R0, R28, RZ ;  /* 0x0000001c00057223 */ /* 0x001fce00000000ff */
[----:B------:R-:W0:Y:S01]  /*1c10*/  FCHK P0, R28, 255 ;  /* 0x437f00001c007902 */ /* 0x000e220000000000 */
[----:B------:R-:W-:Y:S01]  /*1c20*/  FFMA R30, R5, -255, R28 ;  /* 0xc37f0000051e7823 */ /* 0x000fe2000000001c */
[----:B-1----:R-:W-:-:S03]  /*1c30*/  LEA R6, R3, R6, 0x8 ;  /* 0x0000000603067211 */ /* 0x002fc600078e40ff */
[----:B------:R-:W-:Y:S01]  /*1c40*/  FFMA R0, R0, R30, R5 ;  /* 0x0000001e00007223 */ /* 0x000fe20000000005 */
[----:B0-----:R-:W-:Y:S06]  /*1c50*/  @!P0 BRA `(.L_x_40) ;  /* 0x00000000000c8947 */ /* 0x001fec0003800000 */
[----:B------:R-:W-:Y:S02]  /*1c60*/  MOV R3, R28 ;  /* 0x0000001c00037202 */ /* 0x000fe40000000f00 */
[----:B------:R-:W-:-:S07]  /*1c70*/  MOV R28, 0x1c90 ;  /* 0x00001c90001c7802 */ /* 0x000fce0000000f00 */
[----:B------:R-:W-:Y:S05]  /*1c80*/  CALL.REL.NOINC `($__internal_0_$__cuda_sm3x_div_rn_noftz_f32_slowpath) ;  /* 0x0000000000807944 */ /* 0x000fea0003c00000 */
.L_x_40:
[----:B------:R-:W-:Y:S05]  /*1c90*/  BSYNC.RECONVERGENT B2 ;  /* 0x0000000000027941 */ /* 0x000fea0003800200 */
.L_x_39:
[----:B------:R-:W0:Y:S01]  /*1ca0*/  I2F.U8 R30, R35.B3 ;  /* 0x30000023001e7306 */ /* 0x000e220000001000 */
[----:B------:R-:W-:Y:S02]  /*1cb0*/  HFMA2 R28, -RZ, RZ, 0.9375, -7.688999176025390625e-06 ;  /* 0x3b808081ff1c7431 */ /* 0x000fe400000001ff */
[----:B------:R-:W-:Y:S01]  /*1cc0*/  FADD.SAT R0, R4, R0 ;  /* 0x0000000004007221 */ /* 0x000fe20000002000 */
[----:B------:R-:W-:Y:S03]  /*1cd0*/  BSSY.RECONVERGENT B2, `(.L_x_41) ;  /* 0x000000d000027945 */ /* 0x000fe60003800200 */
[----:B------:R-:W-:Y:S01]  /*1ce0*/  FMUL R4, R0, 255 ;  /* 0x437f000000047820 */ /* 0x000fe20000400000 */
[----:B------:R-:W-:-:S05]  /*1cf0*/  FFMA R3, R28, -R27, 1 ;  /* 0x3f8000001c037423 */ /* 0x000fca000000081b */
[----:B------:R-:W-:Y:S01]  /*1d00*/  F2I.U32.TRUNC.NTZ R4, R4 ;  /* 0x0000000400047305 */ /* 0x000fe2000020f000 */
[----:B------:R-:W-:-:S04]  /*1d10*/  FFMA R0, R3, R28, 0.0039215688593685626984 ;  /* 0x3b80808103007423 */ /* 0x000fc8000000001c */
[----:B0-----:R-:W-:-:S03]  /*1d20*/  FFMA R3, R0, R30, RZ ;  /* 0x0000001e00037223 */ /* 0x001fc600000000ff */
[----:B------:R-:W0:Y:S01]  /*1d30*/  FCHK P0, R30, 255 ;  /* 0x437f00001e007902 */ /* 0x000e220000000000 */
[----:B------:R-:W-:-:S04]  /*1d40*/  FFMA R28, R3, -255, R30 ;  /* 0xc37f0000031c7823 */ /* 0x000fc8000000001e */
[----:B------:R-:W-:Y:S01]  /*1d50*/  FFMA R0, R0, R28, R3 ;  /* 0x0000001c00007223 */ /* 0x000fe20000000003 */
[----:B0-----:R-:W-:Y:S06]  /*1d60*/  @!P0 BRA `(.L_x_42) ;  /* 0x00000000000c8947 */ /* 0x001fec0003800000 */
[----:B------:R-:W-:Y:S02]  /*1d70*/  MOV R3, R30 ;  /* 0x0000001e00037202 */ /* 0x000fe40000000f00 */
[----:B------:R-:W-:-:S07]  /*1d80*/  MOV R28, 0x1da0 ;  /* 0x00001da0001c7802 */ /* 0x000fce0000000f00 */
[----:B------:R-:W-:Y:S05]  /*1d90*/  CALL.REL.NOINC `($__internal_0_$__cuda_sm3x_div_rn_noftz_f32_slowpath) ;  /* 0x00000000003c7944 */ /* 0x000fea0003c00000 */
.L_x_42:
[----:B------:R-:W-:Y:S05]  /*1da0*/  BSYNC.RECONVERGENT B2 ;  /* 0x0000000000027941 */ /* 0x000fea0003800200 */
.L_x_41:
[----:B------:R-:W-:Y:S01]  /*1db0*/  FADD.SAT R0, R2, R0 ;  /* 0x0000000002007221 */ /* 0x000fe20000002000 */
[----:B------:R-:W-:Y:S01]  /*1dc0*/  UIADD3 UR4, UPT, UPT, UR4, -0x1, URZ ;  /* 0xffffffff04047890 */ /* 0x000fe2000fffe0ff */
[----:B------:R-:W-:Y:S02]  /*1dd0*/  IADD3 R26, P0, PT, R26, -UR7, RZ ;  /* 0x800000071a1a7c10 */ /* 0x000fe4000ff1e0ff */
[----:B------:R-:W-:Y:S01]  /*1de0*/  FMUL R0, R0, 255 ;  /* 0x437f000000007820 */ /* 0x000fe20000400000 */
[----:B------:R-:W-:Y:S01]  /*1df0*/  UISETP.NE.AND UP0, UPT, UR4, -0x1, UPT ;  /* 0xffffffff0400788c */ /* 0x000fe2000bf05270 */
[----:B------:R-:W-:Y:S02]  /*1e00*/  IADD3 R35, P1, PT, R18, -UR7, RZ ;  /* 0x8000000712237c10 */ /* 0x000fe4000ff3e0ff */
[----:B------:R-:W0:Y:S01]  /*1e10*/  F2I.U32.TRUNC.NTZ R3, R0 ;  /* 0x0000000000037305 */ /* 0x000e22000020f000 */
[----:B------:R-:W-:Y:S02]  /*1e20*/  IADD3.X R25, PT, PT, R25, ~UR5, RZ, P0, !PT ;  /* 0x8000000519197c10 */ /* 0x000fe400087fe4ff */
[----:B------:R-:W-:-:S02]  /*1e30*/  IADD3.X R37, PT, PT, R19, ~UR5, RZ, P1, !PT ;  /* 0x8000000513257c10 */ /* 0x000fc40008ffe4ff */
[----:B0-----:R-:W-:-:S05]  /*1e40*/  LEA R3, R3, R4, 0x8 ;  /* 0x0000000403037211 */ /* 0x001fca00078e40ff */
[----:B------:R-:W-:-:S05]  /*1e50*/  IMAD.U32 R3, R3, 0x10000, R6 ;  /* 0x0001000003037824 */ /* 0x000fca00078e0006 */
[----:B------:R0:W-:Y:S01]  /*1e60*/  STG.E desc[UR8][R18.64], R3 ;  /* 0x0000000312007986 */ /* 0x0001e2000c101908 */
[----:B------:R-:W-:Y:S05]  /*1e70*/  BRA.U UP0, `(.L_x_43) ;  /* 0xfffffff500487547 */ /* 0x000fea000b83ffff */
[----:B------:R-:W-:Y:S05]  /*1e80*/  EXIT ;  /* 0x000000000000794d */ /* 0x000fea0003800000 */
        .weak           $__internal_0_$__cuda_sm3x_div_rn_noftz_f32_slowpath
        .type           $__internal_0_$__cuda_sm3x_div_rn_noftz_f32_slowpath,@function
        .size           $__internal_0_$__cuda_sm3x_div_rn_noftz_f32_slowpath,(.L_x_113 - $__internal_0_$__cuda_sm3x_div_rn_noftz_f32_slowpath)
$__internal_0_$__cuda_sm3x_div_rn_noftz_f32_slowpath:
[----:B------:R-:W-:Y:S01]  /*1e90*/  SHF.R.U32.HI R29, RZ, 0x17, R27 ;  /* 0x00000017ff1d7819 */ /* 0x000fe2000001161b */
[----:B------:R-:W-:Y:S01]  /*1ea0*/  BSSY.RECONVERGENT B0, `(.L_x_44) ;  /* 0x0000065000007945 */ /* 0x000fe20003800200 */
[----:B------:R-:W-:Y:S02]  /*1eb0*/  SHF.R.U32.HI R30, RZ, 0x17, R3 ;  /* 0x00000017ff1e7819 */ /* 0x000fe40000011603 */
[----:B------:R-:W-:Y:S02]  /*1ec0*/  LOP3.LUT R29, R29, 0xff, RZ, 0xc0, !PT ;  /* 0x000000ff1d1d7812 */ /* 0x000fe400078ec0ff */
[----:B------:R-:W-:Y:S02]  /*1ed0*/  LOP3.LUT R30, R30, 0xff, RZ, 0xc0, !PT ;  /* 0x000000ff1e1e7812 */ /* 0x000fe400078ec0ff */
[----:B------:R-:W-:Y:S02]  /*1ee0*/  IADD3 R31, PT, PT, R29, -0x1, RZ ;  /* 0xffffffff1d1f7810 */ /* 0x000fe40007ffe0ff */
[----:B------:R-:W-:-:S02]  /*1ef0*/  IADD3 R32, PT, PT, R30, -0x1, RZ ;  /* 0xffffffff1e207810 */ /* 0x000fc40007ffe0ff */
[----:B------:R-:W-:Y:S02]  /*1f00*/  ISETP.GT.U32.AND P0, PT, R31, 0xfd, PT ;  /* 0x000000fd1f00780c */ /* 0x000fe40003f04070 */
[----:B------:R-:W-:Y:S02]  /*1f10*/  MOV R33, 0x437f0000 ;  /* 0x437f000000217802 */ /* 0x000fe40000000f00 */
[----:B------:R-:W-:-:S13]  /*1f20*/  ISETP.GT.U32.OR P0, PT, R32, 0xfd, P0 ;  /* 0x000000fd2000780c */ /* 0x000fda0000704470 */
[----:B------:R-:W-:Y:S01]  /*1f30*/  @!P0 MOV R34, RZ ;  /* 0x000000ff00228202 */ /* 0x000fe20000000f00 */
[----:B------:R-:W-:Y:S06]  /*1f40*/  @!P0 BRA `(.L_x_45) ;  /* 0x0000000000608947 */ /* 0x000fec0003800000 */
[----:B------:R-:W-:Y:S01]  /*1f50*/  HFMA2 R0, -RZ, RZ, 3.748046875, 0 ;  /* 0x437f0000ff007431 */ /* 0x000fe200000001ff */
[----:B------:R-:W-:-:S04]  /*1f60*/  FSETP.GTU.FTZ.AND P0, PT, |R3|, +INF , PT ;  /* 0x7f8000000300780b */ /* 0x000fc80003f1c200 */
[----:B------:R-:W-:-:S04]  /*1f70*/  FSETP.GTU.FTZ.AND P1, PT, |R0|, +INF , PT ;  /* 0x7f8000000000780b */ /* 0x000fc80003f3c200 */
[----:B------:R-:W-:-:S13]  /*1f80*/  PLOP3.LUT P0, PT, P0, P1, PT, 0xf8, 0x8f ;  /* 0x00000000008f781c */ /* 0x000fda0000703f70 */
[----:B------:R-:W-:Y:S05]  /*1f90*/  @P0 BRA `(.L_x_46) ;  /* 0x0000000400500947 */ /* 0x000fea0003800000 */
[----:B------:R-:W-:-:S13]  /*1fa0*/  LOP3.LUT P0, RZ, R33, 0x7fffffff, R3, 0xc8, !PT ;  /* 0x7fffffff21ff7812 */ /* 0x000fda000780c803 */
[----:B------:R-:W-:Y:S05]  /*1fb0*/  @!P0 BRA `(.L_x_47) ;  /* 0x0000000400408947 */ /* 0x000fea0003800000 */
[C---:B------:R-:W-:Y:S02]  /*1fc0*/  FSETP.NEU.FTZ.AND P2, PT, |R3|.reuse, +INF , PT ;  /* 0x7f8000000300780b */ /* 0x040fe40003f5d200 */
[----:B------:R-:W-:Y:S02]  /*1fd0*/  FSETP.NEU.FTZ.AND P1, PT, |R0|, +INF , PT ;  /* 0x7f8000000000780b */ /* 0x000fe40003f3d200 */
[----:B------:R-:W-:-:S11]  /*1fe0*/  FSETP.NEU.FTZ.AND P0, PT, |R3|, +INF , PT ;  /* 0x7f8000000300780b */ /* 0x000fd60003f1d200 */
[----:B------:R-:W-:Y:S05]  /*1ff0*/  @!P1 BRA !P2, `(.L_x_47) ;  /* 0x0000000400309947 */ /* 0x000fea0005000000 */
[----:B------:R-:W-:-:S04]  /*2000*/  LOP3.LUT P2, RZ, R3, 0x7fffffff, RZ, 0xc0, !PT ;  /* 0x7fffffff03ff7812 */ /* 0x000fc8000784c0ff */
[----:B------:R-:W-:-:S13]  /*2010*/  PLOP3.LUT P1, PT, P1, P2, PT, 0x2f, 0xf2 ;  /* 0x0000000000f2781c */ /* 0x000fda0000f24577 */
[----:B------:R-:W-:Y:S05]  /*2020*/  @P1 BRA `(.L_x_48) ;  /* 0x00000004001c1947 */ /* 0x000fea0003800000 */
[----:B------:R-:W-:-:S04]  /*2030*/  LOP3.LUT P1, RZ, R33, 0x7fffffff, RZ, 0xc0, !PT ;  /* 0x7fffffff21ff7812 */ /* 0x000fc8000782c0ff */
[----:B------:R-:W-:-:S13]  /*2040*/  PLOP3.LUT P0, PT, P0, P1, PT, 0x2f, 0xf2 ;  /* 0x0000000000f2781c */ /* 0x000fda0000702577 */
[----:B------:R-:W-:Y:S05]  /*2050*/  @P0 BRA `(.L_x_49) ;  /* 0x0000000400040947 */ /* 0x000fea0003800000 */
[----:B------:R-:W-:Y:S02]  /*2060*/  ISETP.GE.AND P0, PT, R32, RZ, PT ;  /* 0x000000ff2000720c */ /* 0x000fe40003f06270 */
[----:B------:R-:W-:-:S11]  /*2070*/  ISETP.GE.AND P1, PT, R31, RZ, PT ;  /* 0x000000ff1f00720c */ /* 0x000fd60003f26270 */
[----:B------:R-:W-:Y:S01]  /*2080*/  @P0 IMAD.MOV.U32 R34, RZ, RZ, RZ ;  /* 0x000000ffff220224 */ /* 0x000fe200078e00ff */
[----:B------:R-:W-:Y:S01]  /*2090*/  @!P0 MOV R34, 0xffffffc0 ;  /* 0xffffffc000228802 */ /* 0x000fe20000000f00 */
[----:B------:R-:W-:Y:S01]  /*20a0*/  @!P0 FFMA R3, R3, 1.84467440737095516160e+19, RZ ;  /* 0x5f80000003038823 */ /* 0x000fe200000000ff */
[----:B------:R-:W-:Y:S02]  /*20b0*/  @!P1 FFMA R33, R0, 1.84467440737095516160e+19, RZ ;  /* 0x5f80000000219823 */ /* 0x000fe400000000ff */
[----:B------:R-:W-:-:S07]  /*20c0*/  @!P1 IADD3 R34, PT, PT, R34, 0x40, RZ ;  /* 0x0000004022229810 */ /* 0x000fce0007ffe0ff */
.L_x_45:
[----:B------:R-:W-:Y:S01]  /*20d0*/  LEA R0, R29, 0xc0800000, 0x17 ;  /* 0xc08000001d007811 */ /* 0x000fe200078eb8ff */
[----:B------:R-:W-:Y:S01]  /*20e0*/  BSSY.RECONVERGENT B1, `(.L_x_50) ;  /* 0x0000036000017945 */ /* 0x000fe20003800200 */
[----:B------:R-:W-:Y:S02]  /*20f0*/  IADD3 R32, PT, PT, R30, -0x7f, RZ ;  /* 0xffffff811e207810 */ /* 0x000fe40007ffe0ff */
[----:B------:R-:W-:-:S04]  /*2100*/  IADD3 R33, PT, PT, -R0, R33, RZ ;  /* 0x0000002100217210 */ /* 0x000fc80007ffe1ff */
[----:B------:R0:W1:Y:S01]  /*2110*/  MUFU.RCP R31, R33 ;  /* 0x00000021001f7308 */ /* 0x0000620000001000 */
[----:B------:R-:W-:Y:S01]  /*2120*/  FADD.FTZ R0, -R33, -RZ ;  /* 0x800000ff21007221 */ /* 0x000fe20000010100 */
[----:B0-----:R-:W-:-:S03]  /*2130*/  IMAD R33, R32, -0x800000, R3 ;  /* 0xff80000020217824 */ /* 0x001fc600078e0203 */
[----:B-1----:R-:W-:-:S04]  /*2140*/  FFMA R30, R31, R0, 1 ;  /* 0x3f8000001f1e7423 */ /* 0x002fc80000000000 */
[----:B------:R-:W-:-:S04]  /*2150*/  FFMA R30, R31, R30, R31 ;  /* 0x0000001e1f1e7223 */ /* 0x000fc8000000001f */
[----:B------:R-:W-:-:S04]  /*2160*/  FFMA R31, R33, R30, RZ ;  /* 0x0000001e211f7223 */ /* 0x000fc800000000ff */
[----:B------:R-:W-:-:S04]  /*2170*/  FFMA R3, R0, R31, R33 ;  /* 0x0000001f00037223 */ /* 0x000fc80000000021 */
[----:B------:R-:W-:Y:S01]  /*2180*/  FFMA R3, R30, R3, R31 ;  /* 0x000000031e037223 */ /* 0x000fe2000000001f */
[----:B------:R-:W-:-:S03]  /*2190*/  IADD3 R31, PT, PT, R32, 0x7f, -R29 ;  /* 0x0000007f201f7810 */ /* 0x000fc60007ffe81d */
[----:B------:R-:W-:Y:S01]  /*21a0*/  FFMA R0, R0, R3, R33 ;  /* 0x0000000300007223 */ /* 0x000fe20000000021 */
[----:B------:R-:W-:-:S03]  /*21b0*/  IADD3 R34, PT, PT, R31, R34, RZ ;  /* 0x000000221f227210 */ /* 0x000fc60007ffe0ff */
[----:B------:R-:W-:-:S05]  /*21c0*/  FFMA R29, R30, R0, R3 ;  /* 0x000000001e1d7223 */ /* 0x000fca0000000003 */
[----:B------:R-:W-:-:S04]  /*21d0*/  SHF.R.U32.HI R31, RZ, 0x17, R29 ;  /* 0x00000017ff1f7819 */ /* 0x000fc8000001161d */
[----:B------:R-:W-:-:S04]  /*21e0*/  LOP3.LUT R31, R31, 0xff, RZ, 0xc0, !PT ;  /* 0x000000ff1f1f7812 */ /* 0x000fc800078ec0ff */
[----:B------:R-:W-:-:S05]  /*21f0*/  IADD3 R32, PT, PT, R31, R34, RZ ;  /* 0x000000221f207210 */ /* 0x000fca0007ffe0ff */
[----:B------:R-:W-:-:S05]  /*2200*/  VIADD R31, R32, 0xffffffff ;  /* 0xffffffff201f7836 */ /* 0x000fca0000000000 */
[----:B------:R-:W-:-:S13]  /*2210*/  ISETP.GE.U32.AND P0, PT, R31, 0xfe, PT ;  /* 0x000000fe1f00780c */ /* 0x000fda0003f06070 */
[----:B------:R-:W-:Y:S05]  /*2220*/  @!P0 BRA `(.L_x_51) ;  /* 0x0000000000808947 */ /* 0x000fea0003800000 */
[----:B------:R-:W-:-:S13]  /*2230*/  ISETP.GT.AND P0, PT, R32, 0xfe, PT ;  /* 0x000000fe2000780c */ /* 0x000fda0003f04270 */
[----:B------:R-:W-:Y:S05]  /*2240*/  @P0 BRA `(.L_x_52) ;  /* 0x00000000006c0947 */ /* 0x000fea0003800000 */
[----:B------:R-:W-:-:S13]  /*2250*/  ISETP.GE.AND P0, PT, R32, 0x1, PT ;  /* 0x000000012000780c */ /* 0x000fda0003f06270 */
[----:B------:R-:W-:Y:S05]  /*2260*/  @P0 BRA `(.L_x_53) ;  /* 0x0000000000740947 */ /* 0x000fea0003800000 */
[----:B------:R-:W-:Y:S02]  /*2270*/  ISETP.GE.AND P0, PT, R32, -0x18, PT ;  /* 0xffffffe82000780c */ /* 0x000fe40003f06270 */
[----:B------:R-:W-:-:S11]  /*2280*/  LOP3.LUT R29, R29, 0x80000000, RZ, 0xc0, !PT ;  /* 0x800000001d1d7812 */ /* 0x000fd600078ec0ff */
[----:B------:R-:W-:Y:S05]  /*2290*/  @!P0 BRA `(.L_x_53) ;  /* 0x0000000000688947 */ /* 0x000fea0003800000 */
[CCC-:B------:R-:W-:Y:S01]  /*22a0*/  FFMA.RZ R31, R30.reuse, R0.reuse, R3.reuse ;  /* 0x000000001e1f7223 */ /* 0x1c0fe2000000c003 */
[CCC-:B------:R-:W-:Y:S01]  /*22b0*/  FFMA.RP R33, R30.reuse, R0.reuse, R3.reuse ;  /* 0x000000001e217223 */ /* 0x1c0fe20000008003 */
[----:B------:R-:W-:Y:S01]  /*22c0*/  FFMA.RM R0, R30, R0, R3 ;  /* 0x000000001e007223 */ /* 0x000fe20000004003 */
[C---:B------:R-:W-:Y:S02]  /*22d0*/  IADD3 R30, PT, PT, R32.reuse, 0x20, RZ ;  /* 0x00000020201e7810 */ /* 0x040fe40007ffe0ff */
[----:B------:R-:W-:Y:S02]  /*22e0*/  LOP3.LUT R3, R31, 0x7fffff, RZ, 0xc0, !PT ;  /* 0x007fffff1f037812 */ /* 0x000fe400078ec0ff */
[C---:B------:R-:W-:Y:S02]  /*22f0*/  ISETP.NE.AND P2, PT, R32.reuse, RZ, PT ;  /* 0x000000ff2000720c */ /* 0x040fe40003f45270 */
[----:B------:R-:W-:Y:S02]  /*2300*/  LOP3.LUT R3, R3, 0x800000, RZ, 0xfc, !PT ;  /* 0x0080000003037812 */ /* 0x000fe400078efcff */
[----:B------:R-:W-:-:S02]  /*2310*/  ISETP.NE.AND P1, PT, R32, RZ, PT ;  /* 0x000000ff2000720c */ /* 0x000fc40003f25270 */
[----:B------:R-:W-:Y:S02]  /*2320*/  IADD3 R32, PT, PT, -R32, RZ, RZ ;  /* 0x000000ff20207210 */ /* 0x000fe40007ffe1ff */
[----:B------:R-:W-:Y:S02]  /*2330*/  SHF.L.U32 R30, R3, R30, RZ ;  /* 0x0000001e031e7219 */ /* 0x000fe400000006ff */
[----:B------:R-:W-:Y:S02]  /*2340*/  FSETP.NEU.FTZ.AND P0, PT, R33, R0, PT ;  /* 0x000000002100720b */ /* 0x000fe40003f1d000 */
[----:B------:R-:W-:Y:S02]  /*2350*/  SEL R32, R32, RZ, P2 ;  /* 0x000000ff20207207 */ /* 0x000fe40001000000 */
[----:B------:R-:W-:Y:S02]  /*2360*/  ISETP.NE.AND P1, PT, R30, RZ, P1 ;  /* 0x000000ff1e00720c */ /* 0x000fe40000f25270 */
[----:B------:R-:W-:-:S02]  /*2370*/  SHF.R.U32.HI R31, RZ, R32, R3 ;  /* 0x00000020ff1f7219 */ /* 0x000fc40000011603 */
[----:B------:R-:W-:Y:S02]  /*2380*/  PLOP3.LUT P0, PT, P0, P1, PT, 0xf8, 0x8f ;  /* 0x00000000008f781c */ /* 0x000fe40000703f70 */
[----:B------:R-:W-:Y:S02]  /*2390*/  SHF.R.U32.HI R3, RZ, 0x1, R31 ;  /* 0x00000001ff037819 */ /* 0x000fe4000001161f */
[----:B------:R-:W-:-:S04]  /*23a0*/  SEL R0, RZ, 0x1, !P0 ;  /* 0x00000001ff007807 */ /* 0x000fc80004000000 */
[----:B------:R-:W-:-:S04]  /*23b0*/  LOP3.LUT R0, R0, 0x1, R3, 0xf8, !PT ;  /* 0x0000000100007812 */ /* 0x000fc800078ef803 */
[----:B------:R-:W-:-:S04]  /*23c0*/  LOP3.LUT R0, R0, R31, RZ, 0xc0, !PT ;  /* 0x0000001f00007212 */ /* 0x000fc800078ec0ff */
[----:B------:R-:W-:-:S04]  /*23d0*/  IADD3 R0, PT, PT, R3, R0, RZ ;  /* 0x0000000003007210 */ /* 0x000fc80007ffe0ff */
[----:B------:R-:W-:Y:S01]  /*23e0*/  LOP3.LUT R29, R0, R29, RZ, 0xfc, !PT ;  /* 0x0000001d001d7212 */ /* 0x000fe200078efcff */
[----:B------:R-:W-:Y:S06]  /*23f0*/  BRA `(.L_x_53) ;  /* 0x0000000000107947 */ /* 0x000fec0003800000 */
.L_x_52:
[----:B------:R-:W-:-:S04]  /*2400*/  LOP3.LUT R29, R29, 0x80000000, RZ, 0xc0, !PT ;  /* 0x800000001d1d7812 */ /* 0x000fc800078ec0ff */
[----:B------:R-:W-:Y:S01]  /*2410*/  LOP3.LUT R29, R29, 0x7f800000, RZ, 0xfc, !PT ;  /* 0x7f8000001d1d7812 */ /* 0x000fe200078efcff */
[----:B------:R-:W-:Y:S06]  /*2420*/  BRA `(.L_x_53) ;  /* 0x0000000000047947 */ /* 0x000fec0003800000 */
.L_x_51:
[----:B------:R-:W-:-:S07]  /*2430*/  LEA R29, R34, R29, 0x17 ;  /* 0x0000001d221d7211 */ /* 0x000fce00078eb8ff */
.L_x_53:
[----:B------:R-:W-:Y:S05]  /*2440*/  BSYNC.RECONVERGENT B1 ;  /* 0x0000000000017941 */ /* 0x000fea0003800200 */
.L_x_50:
[----:B------:R-:W-:Y:S01]  /*2450*/  MOV R0, R29 ;  /* 0x0000001d00007202 */ /* 0x000fe20000000f00 */
[----:B------:R-:W-:Y:S06]  /*2460*/  BRA `(.L_x_54) ;  /* 0x0000000000207947 */ /* 0x000fec0003800000 */
.L_x_49:
[----:B------:R-:W-:-:S04]  /*2470*/  LOP3.LUT R3, R33, 0x80000000, R3, 0x48, !PT ;  /* 0x8000000021037812 */ /* 0x000fc800078e4803 */
[----:B------:R-:W-:Y:S01]  /*2480*/  LOP3.LUT R0, R3, 0x7f800000, RZ, 0xfc, !PT ;  /* 0x7f80000003007812 */ /* 0x000fe200078efcff */
[----:B------:R-:W-:Y:S06]  /*2490*/  BRA `(.L_x_54) ;  /* 0x0000000000147947 */ /* 0x000fec0003800000 */
.L_x_48:
[----:B------:R-:W-:Y:S01]  /*24a0*/  LOP3.LUT R0, R33, 0x80000000, R3, 0x48, !PT ;  /* 0x8000000021007812 */ /* 0x000fe200078e4803 */
[----:B------:R-:W-:Y:S06]  /*24b0*/  BRA `(.L_x_54) ;  /* 0x00000000000c7947 */ /* 0x000fec0003800000 */
.L_x_47:
[----:B------:R-:W0:Y:S01]  /*24c0*/  MUFU.RSQ R0, -QNAN ;  /* 0xffc0000000007908 */ /* 0x000e220000001400 */
[----:B------:R-:W-:Y:S05]  /*24d0*/  BRA `(.L_x_54) ;  /* 0x0000000000047947 */ /* 0x000fea0003800000 */
.L_x_46:
[----:B------:R-:W-:-:S07]  /*24e0*/  FADD.FTZ R0, R3, R0 ;  /* 0x0000000003007221 */ /* 0x000fce0000010000 */
.L_x_54:
[----:B------:R-:W-:Y:S05]  /*24f0*/  BSYNC.RECONVERGENT B0 ;  /* 0x0000000000007941 */ /* 0x000fea0003800200 */
.L_x_44:
[----:B------:R-:W-:-:S04]  /*2500*/  HFMA2 R29, -RZ, RZ, 0, 0 ;  /* 0x00000000ff1d7431 */ /* 0x000fc800000001ff */
[----:B0-----:R-:W-:Y:S05]  /*2510*/  RET.REL.NODEC R28 `(_Z24d_recursiveGaussian_rgbaPjS_iiffffffff) ;  /* 0xffffffd81cb87950 */ /* 0x001fea0003c3ffff */
.L_x_55:
[----:B------:R-:W-:-:S00]  /*2520*/  BRA `(.L_x_55) ;  /* 0xfffffffc00fc7947 */ /* 0x000fc0000383ffff */
[----:B------:R-:W-:-:S00]  /*2530*/  NOP ;  /* 0x0000000000007918 */ /* 0x000fc00000000000 */
        /* <DEDUP_REMOVED lines=12> */
.L_x_113:


//--------------------- .text._Z22d_simpleRecursive_rgbaPjS_iif --------------------------
	.section	.text._Z22d_simpleRecursive_rgbaPjS_iif,"ax",@progbits
	.align	128
.text._Z22d_simpleRecursive_rgbaPjS_iif:
        .type           _Z22d_simpleRecursive_rgbaPjS_iif,@function
        .size           _Z22d_simpleRecursive_rgbaPjS_iif,(.L_x_115 - _Z22d_simpleRecursive_rgbaPjS_iif)
        .other          _Z22d_simpleRecursive_rgbaPjS_iif,@"STO_CUDA_ENTRY STV_DEFAULT"
_Z22d_simpleRecursive_rgbaPjS_iif:
        /* <DEDUP_REMOVED lines=20> */
[----:B------:R-:W-:Y:S01]  /*0140*/  FFMA R0, R2, -R21, 1 ;  /* 0x3f80000002007423 */ /* 0x000fe20000000815 */
[----:B------:R-:W-:-:S03]  /*0150*/  MOV R5, R13 ;  /* 0x0000000d00057202 */ /* 0x000fc60000000f00 */
[----:B------:R-:W-:Y:S01]  /*0160*/  FFMA R0, R0, R2, 0.0039215688593685626984 ;  /* 0x3b80808100007423 */ /* 0x000fe20000000002 */
[----:B---3--:R-:W0:Y:S08]  /*0170*/  I2F.U8 R3, R6 ;  /* 0x0000000600037306 */ /* 0x008e300000001000 */
[----:B0-----:R-:W0:Y:S01]  /*0180*/  FCHK P0, R3, 255 ;  /* 0x437f000003007902 */ /* 0x001e220000000000 */
[----:B------:R-:W-:-:S04]  /*0190*/  FFMA R2, R3, R0, RZ ;  /* 0x0000000003027223 */ /* 0x000fc800000000ff */
[----:B------:R-:W-:-:S04]  /*01a0*/  FFMA R7, R2, -255, R3 ;  /* 0xc37f000002077823 */ /* 0x000fc80000000003 */
[----:B------:R-:W-:Y:S01]  /*01b0*/  FFMA R20, R0, R7, R2 ;  /* 0x0000000700147223 */ /* 0x000fe20000000002 */
[----:B0-----:R-:W-:Y:S06]  /*01c0*/  @!P0 BRA `(.L_x_57) ;  /* 0x00000000000c8947 */ /* 0x001fec0003800000 */
[----:B------:R-:W-:-:S07]  /*01d0*/  MOV R22, 0x1f0 ;  /* 0x000001f000167802 */ /* 0x000fce0000000f00 */
[----:B------:R-:W-:Y:S05]  /*01e0*/  CALL.REL.NOINC `($__internal_1_$__cuda_sm3x_div_rn_noftz_f32_slowpath) ;  /* 0x00000018003c7944 */ /* 0x000fea0003c00000 */
[----:B------:R-:W-:-:S07]  /*01f0*/  IMAD.MOV.U32 R20, RZ, RZ, R0 ;  /* 0x000000ffff147224 */ /* 0x000fce00078e0000 */
.L_x_57:
[----:B------:R-:W-:Y:S05]  /*0200*/  BSYNC.RECONVERGENT B2 ;  /* 0x0000000000027941 */ /* 0x000fea0003800200 */
.L_x_56:
        /* <DEDUP_REMOVED lines=12> */
[----:B------:R-:W-:Y:S05]  /*02d0*/  CALL.REL.NOINC `($__internal_1_$__cuda_sm3x_div_rn_noftz_f32_slowpath) ;  /* 0x0000001800007944 */ /* 0x000fea0003c00000 */
[----:B------:R-:W-:-:S07]  /*02e0*/  MOV R19, R0 ;  /* 0x0000000000137202 */ /* 0x000fce0000000f00 */
.L_x_59:
[----:B------:R-:W-:Y:S05]  /*02f0*/  BSYNC.RECONVERGENT B2 ;  /* 0x0000000000027941 */ /* 0x000fea0003800200 */
.L_x_58:
        /* <DEDUP_REMOVED lines=14> */
.L_x_61:
[----:B------:R-:W-:Y:S05]  /*03e0*/  BSYNC.RECONVERGENT B2 ;  /* 0x0000000000027941 */ /* 0x000fea0003800200 */
.L_x_60:
[----:B------:R-:W0:Y:S01]  /*03f0*/  I2F.U8 R3, R6.B3 ;  /* 0x3000000600037306 */ /* 0x000e220000001000 */
[----:B------:R-:W-:Y:S01]  /*0400*/  IMAD.MOV.U32 R0, RZ, RZ, 0x3b808081 ;  /* 0x3b808081ff007424 */ /* 0x000fe200078e00ff */
[----:B------:R-:W-:Y:S03]  /*0410*/  BSSY.RECONVERGENT B2, `(.L_x_62) ;  /* 0x000000a000027945 */ /* 0x000fe60003800200 */
[----:B------:R-:W-:-:S04]  /*0420*/  FFMA R7, R0, -R21, 1 ;  /* 0x3f80000000077423 */ /* 0x000fc80000000815 */
[----:B------:R-:W-:Y:S01]  /*0430*/  FFMA R0, R7, R0, 0.0039215688593685626984 ;  /* 0x3b80808107007423 */ /* 0x000fe20000000000 */
[----:B0-----:R-:W0:Y:S03]  /*0440*/  FCHK P0, R3, 255 ;  /* 0x437f000003007902 */ /* 0x001e260000000000 */
[----:B------:R-:W-:-:S04]  /*0450*/  FFMA R2, R0, R3, RZ ;  /* 0x0000000300027223 */ /* 0x000fc800000000ff */
[----:B------:R-:W-:-:S04]  /*0460*/  FFMA R7, R2, -255, R3 ;  /* 0xc37f000002077823 */ /* 0x000fc80000000003 */
[----:B------:R-:W-:Y:S01]  /*0470*/  FFMA R0, R0, R7, R2 ;  /* 0x0000000700007223 */ /* 0x000fe20000000002 */
[----:B0-----:R-:W-:Y:S06]  /*0480*/  @!P0 BRA `(.L_x_63) ;  /* 0x0000000000088947 */ /* 0x001fec0003800000 */
[----:B------:R-:W-:-:S07]  /*0490*/  MOV R22, 0x4b0 ;  /* 0x000004b000167802 */ /* 0x000fce0000000f00 */
[----:B------:R-:W-:Y:S05]  /*04a0*/  CALL.REL.NOINC `($__internal_1_$__cuda_sm3x_div_rn_noftz_f32_slowpath) ;  /* 0x00000014008c7944 */ /* 0x000fea0003c00000 */
.L_x_63:
[----:B------:R-:W-:Y:S05]  /*04b0*/  BSYNC.RECONVERGENT B2 ;  /* 0x0000000000027941 */ /* 0x000fea0003800200 */
.L_x_62:
[----:B------:R-:W0:Y:S02]  /*04c0*/  LDCU.64 UR6, c[0x0][0x390] ;  /* 0x00007200ff0677ac */ /* 0x000e240008000a00 */
[----:B0-----:R-:W-:Y:S02]  /*04d0*/  UISETP.GT.AND UP0, UPT, UR7, URZ, UPT ;  /* 0x000000ff0700728c */ /* 0x001fe4000bf04270 */
[----:B------:R-:W-:-:S07]  /*04e0*/  UIMAD.WIDE UR4, UR6, 0x4, URZ ;  /* 0x00000004060478a5 */ /* 0x000fce000f8e02ff */
[----:B------:R-:W-:Y:S05]  /*04f0*/  BRA.U !UP0, `(.L_x_64) ;  /* 0x0000000508d47547 */ /* 0x000fea000b800000 */
[----:B------:R-:W0:Y:S01]  /*0500*/  LDC R16, c[0x0][0x394] ;  /* 0x0000e500ff107b82 */ /* 0x000e220000000800 */
[----:B------:R-:W-:Y:S01]  /*0510*/  MOV R17, R0 ;  /* 0x0000000000117202 */ /* 0x000fe20000000f00 */
[----:B------:R-:W-:Y:S01]  /*0520*/  UMOV UR7, UR4 ;  /* 0x0000000400077c82 */ /* 0x000fe20008000000 */
[----:B------:R-:W-:Y:S01]  /*0530*/  MOV R10, R14 ;  /* 0x0000000e000a7202 */ /* 0x000fe20000000f00 */
[----:B------:R-:W1:Y:S01]  /*0540*/  LDCU UR10, c[0x0][0x398] ;  /* 0x00007300ff0a77ac */ /* 0x000e620008000800 */
[----:B------:R-:W-:Y:S02]  /*0550*/  MOV R11, R15 ;  /* 0x0000000f000b7202 */ /* 0x000fe40000000f00 */
[----:B------:R-:W-:Y:S01]  /*0560*/  MOV R8, R12 ;  /* 0x0000000c00087202 */ /* 0x000fe20000000f00 */
[----:B------:R-:W-:Y:S01]  /*0570*/  USHF.R.S32.HI UR6, URZ, 0x1f, UR6 ;  /* 0x0000001fff067899 */ /* 0x000fe20008011406 */
[----:B------:R-:W-:Y:S01]  /*0580*/  MOV R9, R13 ;  /* 0x0000000d00097202 */ /* 0x000fe20000000f00 */
[----:B------:R-:W-:-:S10]  /*0590*/  UMOV UR4, URZ ;  /* 0x000000ff00047c82 */ /* 0x000fd40008000000 */
.L_x_73:
[----:B--2---:R-:W2:Y:S01]  /*05a0*/  LDG.E R0, desc[UR8][R10.64] ;  /* 0x000000080a007981 */ /* 0x004ea2000c1e1900 */
[----:B------:R-:W-:Y:S01]  /*05b0*/  IMAD.MOV.U32 R4, RZ, RZ, 0x3b808081 ;  /* 0x3b808081ff047424 */ /* 0x000fe200078e00ff */
[----:B------:R-:W-:Y:S03]  /*05c0*/  BSSY.RECONVERGENT B2, `(.L_x_65) ;  /* 0x0000012000027945 */ /* 0x000fe60003800200 */
[----:B------:R-:W-:-:S04]  /*05d0*/  FFMA R5, R4, -R21, 1 ;  /* 0x3f80000004057423 */ /* 0x000fc80000000815 */
[----:B------:R-:W-:Y:S01]  /*05e0*/  FFMA R5, R5, R4, 0.0039215688593685626984 ;  /* 0x3b80808105057423 */ /* 0x000fe20000000004 */
[C---:B--2---:R-:W-:Y:S01]  /*05f0*/  SHF.L.U32 R2, R0.reuse, 0x8, RZ ;  /* 0x0000000800027819 */ /* 0x044fe200000006ff */
[----:B------:R-:W-:Y:S01]  /*0600*/  I2F.U8 R24, R0.B3 ;  /* 0x3000000000187306 */ /* 0x000fe20000001000 */
[----:B------:R-:W-:-:S07]  /*0610*/  SHF.L.U32 R6, R0, 0x10, RZ ;  /* 0x0000001000067819 */ /* 0x000fce00000006ff */
[----:B------:R-:W2:Y:S08]  /*0620*/  I2F.U8 R23, R2.B3 ;  /* 0x3000000200177306 */ /* 0x000eb00000001000 */
[----:B------:R-:W-:Y:S01]  /*0630*/  I2F.U8 R7, R0 ;  /* 0x0000000000077306 */ /* 0x000fe20000001000 */
[----:B--2---:R-:W-:-:S07]  /*0640*/  FFMA R4, R5, R23, RZ ;  /* 0x0000001705047223 */ /* 0x004fce00000000ff */
[----:B------:R-:W2:Y:S01]  /*0650*/  FCHK P0, R23, 255 ;  /* 0x437f000017007902 */ /* 0x000ea20000000000 */
[----:B------:R-:W-:-:S04]  /*0660*/  FFMA R3, R4, -255, R23 ;  /* 0xc37f000004037823 */ /* 0x000fc80000000017 */
[----:B------:R-:W-:-:S03]  /*0670*/  FFMA R5, R5, R3, R4 ;  /* 0x0000000305057223 */ /* 0x000fc60000000004 */
[----:B------:R-:W3:Y:S01]  /*0680*/  I2F.U8 R6, R6.B3 ;  /* 0x3000000600067306 */ /* 0x000ee20000001000 */
[----:B--2---:R-:W-:Y:S05]  /*0690*/  @!P0 BRA `(.L_x_66) ;  /* 0x0000000000108947 */ /* 0x004fea0003800000 */
[----:B------:R-:W-:Y:S02]  /*06a0*/  MOV R3, R23 ;  /* 0x0000001700037202 */ /* 0x000fe40000000f00 */
[----:B------:R-:W-:-:S07]  /*06b0*/  MOV R22, 0x6d0 ;  /* 0x000006d000167802 */ /* 0x000fce0000000f00 */
[----:B01-3--:R-:W-:Y:S05]  /*06c0*/  CALL.REL.NOINC `($__internal_1_$__cuda_sm3x_div_rn_noftz_f32_slowpath) ;  /* 0x0000001400047944 */ /* 0x00bfea0003c00000 */
[----:B------:R-:W-:-:S07]  /*06d0*/  MOV R5, R0 ;  /* 0x0000000000057202 */ /* 0x000fce0000000f00 */
.L_x_66:
[----:B-1----:R-:W-:Y:S05]  /*06e0*/  BSYNC.RECONVERGENT B2 ;  /* 0x0000000000027941 */ /* 0x002fea0003800200 */
.L_x_65:
[----:B------:R-:W-:Y:S01]  /*06f0*/  HFMA2 R0, -RZ, RZ, 0.9375, -7.688999176025390625e-06 ;  /* 0x3b808081ff007431 */ /* 0x000fe200000001ff */
[----:B------:R-:W1:Y:S01]  /*0700*/  FCHK P0, R24, 255 ;  /* 0x437f000018007902 */ /* 0x000e620000000000 */
[----:B------:R-:W-:Y:S03]  /*0710*/  BSSY.RECONVERGENT B2, `(.L_x_67) ;  /* 0x000000b000027945 */ /* 0x000fe60003800200 */
[----:B------:R-:W-:-:S04]  /*0720*/  FFMA R3, R0, -R21, 1 ;  /* 0x3f80000000037423 */ /* 0x000fc80000000815 */
[----:B------:R-:W-:-:S04]  /*0730*/  FFMA R3, R3, R0, 0.0039215688593685626984 ;  /* 0x3b80808103037423 */ /* 0x000fc80000000000 */
[----:B------:R-:W-:-:S04]  /*0740*/  FFMA R23, R3, R24, RZ ;  /* 0x0000001803177223 */ /* 0x000fc800000000ff */
[----:B------:R-:W-:-:S04]  /*0750*/  FFMA R4, R23, -255, R24 ;  /* 0xc37f000017047823 */ /* 0x000fc80000000018 */
[----:B------:R-:W-:Y:S01]  /*0760*/  FFMA R4, R3, R4, R23 ;  /* 0x0000000403047223 */ /* 0x000fe20000000017 */
[----:B-1----:R-:W-:Y:S06]  /*0770*/  @!P0 BRA `(.L_x_68) ;  /* 0x0000000000108947 */ /* 0x002fec0003800000 */
[----:B------:R-:W-:Y:S02]  /*0780*/  MOV R3, R24 ;  /* 0x0000001800037202 */ /* 0x000fe40000000f00 */
[----:B------:R-:W-:-:S07]  /*0790*/  MOV R22, 0x7b0 ;  /* 0x000007b000167802 */ /* 0x000fce0000000f00 */
[----:B0--3--:R-:W-:Y:S05]  /*07a0*/  CALL.REL.NOINC `($__internal_1_$__cuda_sm3x_div_rn_noftz_f32_slowpath) ;  /* 0x0000001000cc7944 */ /* 0x009fea0003c00000 */
[----:B------:R-:W-:-:S07]  /*07b0*/  MOV R4, R0 ;  /* 0x0000000000047202 */ /* 0x000fce0000000f00 */
.L_x_68:
[----:B------:R-:W-:Y:S05]  /*07c0*/  BSYNC.RECONVERGENT B2 ;  /* 0x0000000000027941 */ /* 0x000fea0003800200 */
.L_x_67:
[----:B------:R-:W-:Y:S01]  /*07d0*/  IMAD.MOV.U32 R0, RZ, RZ, 0x3b808081 ;  /* 0x3b808081ff007424 */ /* 0x000fe200078e00ff */
[----:B---3--:R-:W1:Y:S01]  /*07e0*/  FCHK P0, R6, 255 ;  /* 0x437f000006007902 */ /* 0x008e620000000000 */
[----:B------:R-:W-:Y:S02]  /*07f0*/  BSSY.RECONVERGENT B2, `(.L_x_69) ;  /* 0x000000b000027945 */ /* 0x000fe40003800200 */
        /* <DEDUP_REMOVED lines=8> */
[----:B0-----:R-:W-:Y:S05]  /*0880*/  CALL.REL.NOINC `($__internal_1_$__cuda_sm3x_div_rn_noftz_f32_slowpath) ;  /* 0x0000001000947944 */ /* 0x001fea0003c00000 */
[----:B------:R-:W-:-:S07]  /*0890*/  MOV R24, R0 ;  /* 0x0000000000187202 */ /* 0x000fce0000000f00 */
.L_x_70:
[----:B------:R-:W-:Y:S05]  /*08a0*/  BSYNC.RECONVERGENT B2 ;  /* 0x0000000000027941 */ /* 0x000fea0003800200 */
.L_x_69:
        /* <DEDUP_REMOVED lines=12> */
.L_x_72:
[----:B------:R-:W-:Y:S05]  /*0970*/  BSYNC.RECONVERGENT B2 ;  /* 0x0000000000027941 */ /* 0x000fea0003800200 */
.L_x_71:
[----:B------:R-:W-:Y:S01]  /*0980*/  FADD R3, -R0, R20 ;  /* 0x0000001400037221 */ /* 0x000fe20000000100 */
[----:B------:R-:W-:Y:S01]  /*0990*/  FADD R18, -R5, R18 ;  /* 0x0000001205127221 */ /* 0x000fe20000000100 */
[----:B------:R-:W-:Y:S01]  /*09a0*/  FADD R17, -R4, R17 ;  /* 0x0000001104117221 */ /* 0x000fe20000000100 */
[----:B------:R-:W-:Y:S01]  /*09b0*/  FADD R19, -R24, R19 ;  /* 0x0000001318137221 */ /* 0x000fe20000000100 */
[----:B------:R-:W-:Y:S01]  /*09c0*/  FFMA R20, R3, UR10, R0 ;  /* 0x0000000a03147c23 */ /* 0x000fe20008000000 */
[----:B------:R-:W-:Y:S01]  /*09d0*/  FFMA R18, R18, UR10, R5 ;  /* 0x0000000a12127c23 */ /* 0x000fe20008000005 */
[----:B------:R-:W-:Y:S01]  /*09e0*/  FFMA R17, R17, UR10, R4 ;  /* 0x0000000a11117c23 */ /* 0x000fe20008000004 */
[----:B------:R-:W-:Y:S01]  /*09f0*/  FFMA R19, R19, UR10, R24 ;  /* 0x0000000a13137c23 */ /* 0x000fe20008000018 */
[----:B------:R-:W-:Y:S01]  /*0a00*/  FADD.SAT R0, RZ, R20 ;  /* 0x00000014ff007221 */ /* 0x000fe20000002000 */
[----:B------:R-:W-:Y:S01]  /*0a10*/  FADD.SAT R5, RZ, R18 ;  /* 0x00000012ff057221 */ /* 0x000fe20000002000 */
[----:B------:R-:W-:Y:S01]  /*0a20*/  FADD.SAT R4, RZ, R17 ;  /* 0x00000011ff047221 */ /* 0x000fe20000002000 */
[----:B------:R-:W-:Y:S01]  /*0a30*/  FADD.SAT R2, RZ, R19 ;  /* 0x00000013ff027221 */ /* 0x000fe20000002000 */
[----:B------:R-:W-:Y:S01]  /*0a40*/  FMUL R0, R0, 255 ;  /* 0x437f000000007820 */ /* 0x000fe20000400000 */
[----:B------:R-:W-:Y:S01]  /*0a50*/  FMUL R5, R5, 255 ;  /* 0x437f000005057820 */ /* 0x000fe20000400000 */
[----:B------:R-:W-:Y:S01]  /*0a60*/  FMUL R4, R4, 255 ;  /* 0x437f000004047820 */ /* 0x000fe20000400000 */
[----:B------:R-:W-:Y:S01]  /*0a70*/  FMUL R2, R2, 255 ;  /* 0x437f000002027820 */ /* 0x000fe20000400000 */
[----:B------:R-:W-:Y:S01]  /*0a80*/  UIADD3 UR4, UPT, UPT, UR4, 0x1, URZ ;  /* 0x0000000104047890 */ /* 0x000fe2000fffe0ff */
[----:B------:R-:W-:Y:S01]  /*0a90*/  IADD3 R10, P2, PT, R10, UR7, RZ ;  /* 0x000000070a0a7c10 */ /* 0x000fe2000ff5e0ff */
[----:B------:R-:W-:Y:S03]  /*0aa0*/  F2I.U32.TRUNC.NTZ R0, R0 ;  /* 0x0000000000007305 */ /* 0x000fe6000020f000 */
[----:B------:R-:W-:-:S02]  /*0ab0*/  IADD3.X R11, PT, PT, R11, UR5, RZ, P2, !PT ;  /* 0x000000050b0b7c10 */ /* 0x000fc400097fe4ff */
[----:B0-----:R-:W-:-:S03]  /*0ac0*/  ISETP.NE.AND P0, PT, R16, UR4, PT ;  /* 0x0000000410007c0c */ /* 0x001fc6000bf05270 */
[----:B------:R0:W1:Y:S08]  /*0ad0*/  F2I.U32.TRUNC.NTZ R3, R2 ;  /* 0x0000000200037305 */ /* 0x000070000020f000 */
[----:B------:R-:W-:Y:S01]  /*0ae0*/  F2I.U32.TRUNC.NTZ R5, R5 ;  /* 0x0000000500057305 */ /* 0x000fe2000020f000 */
[----:B0-----:R-:W-:Y:S02]  /*0af0*/  MOV R2, R8 ;  /* 0x0000000800027202 */ /* 0x001fe40000000f00 */
[----:B------:R-:W-:-:S02]  /*0b00*/  IADD3 R8, P1, PT, R8, UR7, RZ ;  /* 0x0000000708087c10 */ /* 0x000fc4000ff3e0ff */
[----:B-1----:R-:W-:-:S03]  /*0b10*/  LEA R0, R3, R0, 0x8 ;  /* 0x0000000003007211 */ /* 0x002fc600078e40ff */
[----:B------:R-:W0:Y:S01]  /*0b20*/  F2I.U32.TRUNC.NTZ R4, R4 ;  /* 0x0000000400047305 */ /* 0x000e22000020f000 */
[----:B------:R-:W-:Y:S02]  /*0b30*/  MOV R3, R9 ;  /* 0x0000000900037202 */ /* 0x000fe40000000f00 */
[----:B------:R-:W-:Y:S02]  /*0b40*/  IADD3.X R9, PT, PT, R9, UR5, RZ, P1, !PT ;  /* 0x0000000509097c10 */ /* 0x000fe40008ffe4ff */
[----:B0-----:R-:W-:-:S05]  /*0b50*/  LEA R7, R4, R5, 0x8 ;  /* 0x0000000504077211 */ /* 0x001fca00078e40ff */
[----:B------:R-:W-:-:S05]  /*0b60*/  IMAD.U32 R7, R7, 0x10000, R0 ;  /* 0x0001000007077824 */ /* 0x000fca00078e0000 */
[----:B------:R2:W-:Y:S01]  /*0b70*/  STG.E desc[UR8][R2.64], R7 ;  /* 0x0000000702007986 */ /* 0x0005e2000c101908 */
[----:B------:R-:W-:Y:S05]  /*0b80*/  @P0 BRA `(.L_x_73) ;  /* 0xfffffff800840947 */ /* 0x000fea000383ffff */
[----:B--2---:R-:W0:Y:S01]  /*0b90*/  LDC R3, c[0x0][0x390] ;  /* 0x0000e400ff037b82 */ /* 0x004e220000000800 */
[----:B------:R-:W-:-:S05]  /*0ba0*/  SHF.R.S32.HI R0, RZ, 0x1f, R16 ;  /* 0x0000001fff007819 */ /* 0x000fca0000011410 */
[-C--:B0-----:R-:W-:Y:S02]  /*0bb0*/  IMAD R5, R0, R3.reuse, RZ ;  /* 0x0000000300057224 */ /* 0x081fe400078e02ff */
[----:B------:R-:W-:-:S04]  /*0bc0*/  IMAD.WIDE.U32 R2, R16, R3, RZ ;  /* 0x0000000310027225 */ /* 0x000fc800078e00ff */
[----:B------:R-:W-:Y:S02]  /*0bd0*/  IMAD R5, R16, UR6, R5 ;  /* 0x0000000610057c24 */ /* 0x000fe4000f8e0205 */
[----:B------:R-:W-:-:S03]  /*0be0*/  IMAD.WIDE.U32 R8, R2, 0x4, R14 ;  /* 0x0000000402087825 */ /* 0x000fc600078e000e */
[----:B------:R-:W-:Y:S01]  /*0bf0*/  IADD3 R0, PT, PT, R3, R5, RZ ;  /* 0x0000000503007210 */ /* 0x000fe20007ffe0ff */
[----:B------:R-:W-:-:S03]  /*0c00*/  IMAD.WIDE.U32 R4, R2, 0x4, R12 ;  /* 0x0000000402047825 */ /* 0x000fc600078e000c */
[----:B------:R-:W-:-:S04]  /*0c10*/  SHF.L.U32 R3, R0, 0x2, RZ ;  /* 0x0000000200037819 */ /* 0x000fc800000006ff */
[----:B------:R-:W-:Y:S02]  /*0c20*/  IADD3 R5, PT, PT, R5, R3, RZ ;  /* 0x0000000305057210 */ /* 0x000fe40007ffe0ff */
[----:B------:R-:W-:Y:S01]  /*0c30*/  IADD3 R9, PT, PT, R3, R9, RZ ;  /* 0x0000000903097210 */ /* 0x000fe20007ffe0ff */
[----:B------:R-:W-:Y:S06]  /*0c40*/  BRA `(.L_x_74) ;  /* 0x0000000000047947 */ /* 0x000fec0003800000 */
.L_x_64:
[----:B------:R-:W-:-:S05]  /*0c50*/  UMOV UR7, UR4 ;  /* 0x0000000400077c82 */ /* 0x000fca0008000000 */
.L_x_74:
[----:B------:R-:W-:-:S04]  /*0c60*/  IADD3 R8, P0, PT, R8, -UR7, RZ ;  /* 0x8000000708087c10 */ /* 0x000fc8000ff1e0ff */
[----:B------:R-:W-:-:S05]  /*0c70*/  IADD3.X R9, PT, PT, R9, ~UR5, RZ, P0, !PT ;  /* 0x8000000509097c10 */ /* 0x000fca00087fe4ff */
[----:B------:R-:W2:Y:S01]  /*0c80*/  LDG.E R6, desc[UR8][R8.64] ;  /* 0x0000000808067981 */ /* 0x000ea2000c1e1900 */
[----:B------:R-:W-:Y:S01]  /*0c90*/  IMAD.MOV.U32 R0, RZ, RZ, 0x3b808081 ;  /* 0x3b808081ff007424 */ /* 0x000fe200078e00ff */
[----:B------:R-:W-:Y:S01]  /*0ca0*/  IADD3 R4, P1, PT, R4, -UR7, RZ ;  /* 0x8000000704047c10 */ /* 0x000fe2000ff3e0ff */
[----:B------:R-:W-:Y:S02]  /*0cb0*/  BSSY.RECONVERGENT B2, `(.L_x_75) ;  /* 0x000000e000027945 */ /* 0x000fe40003800200 */
[----:B------:R-:W-:Y:S01]  /*0cc0*/  FFMA R3, R0, -R21, 1 ;  /* 0x3f80000000037423 */ /* 0x000fe20000000815 */
[----:B------:R-:W-:-:S03]  /*0cd0*/  IADD3.X R5, PT, PT, R5, ~UR5, RZ, P1, !PT ;  /* 0x8000000505057c10 */ /* 0x000fc60008ffe4ff */
        /* <DEDUP_REMOVED lines=9> */
[----:B------:R-:W-:Y:S05]  /*0d70*/  CALL.REL.NOINC `($__internal_1_$__cuda_sm3x_div_rn_noftz_f32_slowpath) ;  /* 0x0000000c00587944 */ /* 0x000fea0003c00000 */
[----:B------:R-:W-:-:S07]  /*0d80*/  MOV R13, R0 ;  /* 0x00000000000d7202 */ /* 0x000fce0000000f00 */
.L_x_76:
[----:B------:R-:W-:Y:S05]  /*0d90*/  BSYNC.RECONVERGENT B2 ;  /* 0x0000000000027941 */ /* 0x000fea0003800200 */
.L_x_75:
[----:B------:R-:W-:Y:S01]  /*0da0*/  SHF.L.U32 R2, R6, 0x10, RZ ;  /* 0x0000001006027819 */ /* 0x000fe200000006ff */
[----:B------:R-:W-:Y:S01]  /*0db0*/  HFMA2 R0, -RZ, RZ, 0.9375, -7.688999176025390625e-06 ;  /* 0x3b808081ff007431 */ /* 0x000fe200000001ff */
[----:B------:R-:W-:Y:S04]  /*0dc0*/  BSSY.RECONVERGENT B2, `(.L_x_77) ;  /* 0x000000d000027945 */ /* 0x000fe80003800200 */
        /* <DEDUP_REMOVED lines=12> */
.L_x_78:
[----:B------:R-:W-:Y:S05]  /*0e90*/  BSYNC.RECONVERGENT B2 ;  /* 0x0000000000027941 */ /* 0x000fea0003800200 */
.L_x_77:
[----:B------:R-:W-:Y:S02]  /*0ea0*/  IMAD.SHL.U32 R2, R6, 0x100, RZ ;  /* 0x0000010006027824 */ /* 0x000fe400078e00ff */
[----:B------:R-:W-:Y:S01]  /*0eb0*/  HFMA2 R0, -RZ, RZ, 0.9375, -7.688999176025390625e-06 ;  /* 0x3b808081ff007431 */ /* 0x000fe200000001ff */
[----:B------:R-:W-:Y:S03]  /*0ec0*/  BSSY.RECONVERGENT B2, `(.L_x_79) ;  /* 0x000000d000027945 */ /* 0x000fe60003800200 */
        /* <DEDUP_REMOVED lines=12> */
.L_x_80:
[----:B------:R-:W-:Y:S05]  /*0f90*/  BSYNC.RECONVERGENT B2 ;  /* 0x0000000000027941 */ /* 0x000fea0003800200 */
.L_x_79:
        /* <DEDUP_REMOVED lines=12> */
[----:B------:R-:W-:Y:S05]  /*1060*/  CALL.REL.NOINC `($__internal_1_$__cuda_sm3x_div_rn_noftz_f32_slowpath) ;  /* 0x00000008009c7944 */ /* 0x000fea0003c00000 */
.L_x_82:
[----:B------:R-:W-:Y:S05]  /*1070*/  BSYNC.RECONVERGENT B2 ;  /* 0x0000000000027941 */ /* 0x000fea0003800200 */
.L_x_81:
[----:B------:R-:W0:Y:S02]  /*1080*/  LDCU UR4, c[0x0][0x394] ;  /* 0x00007280ff0477ac */ /* 0x000e240008000800 */
[----:B0-----:R-:W-:-:S06]  /*1090*/  UIADD3 UR4, UPT, UPT, UR4, -0x1, URZ ;  /* 0xffffffff04047890 */ /* 0x001fcc000fffe0ff */
[----:B------:R-:W-:-:S13]  /*10a0*/  ISETP.LE.AND P0, PT, RZ, UR4, PT ;  /* 0x00000004ff007c0c */ /* 0x000fda000bf03270 */
[----:B------:R-:W-:Y:S05]  /*10b0*/  @!P0 EXIT ;  /* 0x000000000000894d */ /* 0x000fea0003800000 */
[----:B------:R-:W-:Y:S01]  /*10c0*/  MOV R10, R0 ;  /* 0x00000000000a7202 */ /* 0x000fe20000000f00 */
[----:B------:R-:W0:Y:S06]  /*10d0*/  LDCU UR6, c[0x0][0x398] ;  /* 0x00007300ff0677ac */ /* 0x000e2c0008000800 */
.L_x_99:
[----:B------:R-:W2:Y:S01]  /*10e0*/  LDG.E R0, desc[UR8][R8.64] ;  /* 0x0000000808007981 */ /* 0x000ea2000c1e1900 */
[----:B-1----:R-:W-:Y:S01]  /*10f0*/  IMAD.MOV.U32 R16, RZ, RZ, R4 ;  /* 0x000000ffff107224 */ /* 0x002fe200078e0004 */
[----:B------:R-:W-:-:S05]  /*1100*/  MOV R17, R5 ;  /* 0x0000000500117202 */ /* 0x000fca0000000f00 */
[----:B------:R1:W5:Y:S01]  /*1110*/  LDG.E R7, desc[UR8][R16.64] ;  /* 0x0000000810077981 */ /* 0x000362000c1e1900 */
[----:B------:R-:W-:Y:S01]  /*1120*/  HFMA2 R14, -RZ, RZ, 0.9375, -7.688999176025390625e-06 ;  /* 0x3b808081ff0e7431 */ /* 0x000fe200000001ff */
[----:B------:R-:W-:Y:S04]  /*1130*/  BSSY.RECONVERGENT B2, `(.L_x_83) ;  /* 0x0000012000027945 */ /* 0x000fe80003800200 */
        /* <DEDUP_REMOVED lines=12> */
[----:B-12---:R-:W-:Y:S05]  /*1200*/  @!P0 BRA `(.L_x_84) ;  /* 0x0000000000108947 */ /* 0x006fea0003800000 */
[----:B------:R-:W-:Y:S02]  /*1210*/  MOV R3, R2 ;  /* 0x0000000200037202 */ /* 0x000fe40000000f00 */
[----:B------:R-:W-:-:S07]  /*1220*/  MOV R22, 0x1240 ;  /* 0x0000124000167802 */ /* 0x000fce0000000f00 */
[----:B0--3-5:R-:W-:Y:S05]  /*1230*/  CALL.REL.NOINC `($__internal_1_$__cuda_sm3x_div_rn_noftz_f32_slowpath) ;  /* 0x0000000800287944 */ /* 0x029fea0003c00000 */
[----:B------:R-:W-:-:S07]  /*1240*/  MOV R14, R0 ;  /* 0x00000000000e7202 */ /* 0x000fce0000000f00 */
.L_x_84:
[----:B0-----:R-:W-:Y:S05]  /*1250*/  BSYNC.RECONVERGENT B2 ;  /* 0x0000000000027941 */ /* 0x001fea0003800200 */
.L_x_83:
[----:B------:R-:W-:Y:S01]  /*1260*/  IMAD.MOV.U32 R0, RZ, RZ, 0x3b808081 ;  /* 0x3b808081ff007424 */ /* 0x000fe200078e00ff */
[----:B------:R-:W0:Y:S01]  /*1270*/  FCHK P0, R6, 255 ;  /* 0x437f000006007902 */ /* 0x000e220000000000 */
[----:B------:R-:W-:Y:S02]  /*1280*/  BSSY.RECONVERGENT B2, `(.L_x_85) ;  /* 0x000000b000027945 */ /* 0x000fe40003800200 */
[----:B------:R-:W-:-:S04]  /*1290*/  FFMA R15, R0, -R21, 1 ;  /* 0x3f800000000f7423 */ /* 0x000fc80000000815 */
[----:B------:R-:W-:-:S04]  /*12a0*/  FFMA R15, R15, R0, 0.0039215688593685626984 ;  /* 0x3b8080810f0f7423 */ /* 0x000fc80000000000 */
[----:B------:R-:W-:-:S04]  /*12b0*/  FFMA R3, R15, R6, RZ ;  /* 0x000000060f037223 */ /* 0x000fc800000000ff */
[----:B------:R-:W-:-:S04]  /*12c0*/  FFMA R0, R3, -255, R6 ;  /* 0xc37f000003007823 */ /* 0x000fc80000000006 */
[----:B------:R-:W-:Y:S01]  /*12d0*/  FFMA R15, R15, R0, R3 ;  /* 0x000000000f0f7223 */ /* 0x000fe20000000003 */
[----:B0-----:R-:W-:Y:S06]  /*12e0*/  @!P0 BRA `(.L_x_86) ;  /* 0x0000000000108947 */ /* 0x001fec0003800000 */
[----:B------:R-:W-:Y:S02]  /*12f0*/  MOV R3, R6 ;  /* 0x0000000600037202 */ /* 0x000fe40000000f00 */
[----:B------:R-:W-:-:S07]  /*1300*/  MOV R22, 0x1320 ;  /* 0x0000132000167802 */ /* 0x000fce0000000f00 */
[----:B---3-5:R-:W-:Y:S05]  /*1310*/  CALL.REL.NOINC `($__internal_1_$__cuda_sm3x_div_rn_noftz_f32_slowpath) ;  /* 0x0000000400f07944 */ /* 0x028fea0003c00000 */
[----:B------:R-:W-:-:S07]  /*1320*/  MOV R15, R0 ;  /* 0x00000000000f7202 */ /* 0x000fce0000000f00 */
.L_x_86:
[----:B------:R-:W-:Y:S05]  /*1330*/  BSYNC.RECONVERGENT B2 ;  /* 0x0000000000027941 */ /* 0x000fea0003800200 */
.L_x_85:
[----:B------:R-:W-:Y:S01]  /*1340*/  HFMA2 R0, -RZ, RZ, 0.9375, -7.688999176025390625e-06 ;  /* 0x3b808081ff007431 */ /* 0x000fe200000001ff */
[----:B---3--:R-:W0:Y:S01]  /*1350*/  FCHK P0, R5, 255 ;  /* 0x437f000005007902 */ /* 0x008e220000000000 */
[----:B------:R-:W-:Y:S03]  /*1360*/  BSSY.RECONVERGENT B2, `(.L_x_87) ;  /* 0x000000b000027945 */ /* 0x000fe60003800200 */
        /* <DEDUP_REMOVED lines=8> */
[----:B-----5:R-:W-:Y:S05]  /*13f0*/  CALL.REL.NOINC `($__internal_1_$__cuda_sm3x_div_rn_noftz_f32_slowpath) ;  /* 0x0000000400b87944 */ /* 0x020fea0003c00000 */
[----:B------:R-:W-:-:S07]  /*1400*/  MOV R19, R0 ;  /* 0x0000000000137202 */ /* 0x000fce0000000f00 */
.L_x_88:
[----:B------:R-:W-:Y:S05]  /*1410*/  BSYNC.RECONVERGENT B2 ;  /* 0x0000000000027941 */ /* 0x000fea0003800200 */
.L_x_87:
[----:B------:R-:W-:Y:S01]  /*1420*/  HFMA2 R0, -RZ, RZ, 0.9375, -7.688999176025390625e-06 ;  /* 0x3b808081ff007431 */ /* 0x000fe200000001ff */
[----:B------:R-:W0:Y:S01]  /*1430*/  FCHK P0, R4, 255 ;  /* 0x437f000004007902 */ /* 0x000e220000000000 */
        /* <DEDUP_REMOVED lines=10> */
[----:B------:R-:W-:-:S07]  /*14e0*/  IMAD.MOV.U32 R2, RZ, RZ, R0 ;  /* 0x000000ffff027224 */ /* 0x000fce00078e0000 */
.L_x_90:
[----:B------:R-:W-:Y:S05]  /*14f0*/  BSYNC.RECONVERGENT B2 ;  /* 0x0000000000027941 */ /* 0x000fea0003800200 */
.L_x_89:
[----:B-----5:R-:W0:Y:S01]  /*1500*/  I2F.U8 R6, R7 ;  /* 0x0000000700067306 */ /* 0x020e220000001000 */
[----:B------:R-:W-:Y:S01]  /*1510*/  MOV R0, 0x3b808081 ;  /* 0x3b80808100007802 */ /* 0x000fe20000000f00 */
[----:B------:R-:W-:Y:S01]  /*1520*/  FADD R11, R11, -R14 ;  /* 0x8000000e0b0b7221 */ /* 0x000fe20000000000 */
[----:B------:R-:W-:Y:S01]  /*1530*/  FADD R10, R10, -R15 ;  /* 0x8000000f0a0a7221 */ /* 0x000fe20000000000 */
[----:B------:R-:W-:Y:S01]  /*1540*/  FADD R12, R12, -R19 ;  /* 0x800000130c0c7221 */ /* 0x000fe20000000000 */
[----:B------:R-:W-:Y:S01]  /*1550*/  FADD R13, R13, -R2 ;  /* 0x800000020d0d7221 */ /* 0x000fe20000000000 */
[----:B------:R-:W-:Y:S01]  /*1560*/  FFMA R3, R0, -R21, 1 ;  /* 0x3f80000000037423 */ /* 0x000fe20000000815 */
[----:B------:R-:W-:Y:S01]  /*1570*/  BSSY.RECONVERGENT B2, `(.L_x_91) ;  /* 0x000000e000027945 */ /* 0x000fe20003800200 */
[----:B------:R-:W-:Y:S01]  /*1580*/  FFMA R11, R11, UR6, R14 ;  /* 0x000000060b0b7c23 */ /* 0x000fe2000800000e */
[----:B------:R-:W-:Y:S01]  /*1590*/  FFMA R10, R10, UR6, R15 ;  /* 0x000000060a0a7c23 */ /* 0x000fe2000800000f */
[----:B------:R-:W-:Y:S01]  /*15a0*/  FFMA R0, R3, R0, 0.0039215688593685626984 ;  /* 0x3b80808103007423 */ /* 0x000fe20000000000 */
[----:B------:R-:W-:Y:S01]  /*15b0*/  FFMA R12, R12, UR6, R19 ;  /* 0x000000060c0c7c23 */ /* 0x000fe20008000013 */
[----:B------:R-:W-:Y:S01]  /*15c0*/  FFMA R13, R13, UR6, R2 ;  /* 0x000000060d0d7c23 */ /* 0x000fe20008000002 */
        /* <DEDUP_REMOVED lines=8> */
.L_x_92:
[----:B------:R-:W-:Y:S05]  /*1650*/  BSYNC.RECONVERGENT B2 ;  /* 0x0000000000027941 */ /* 0x000fea0003800200 */
.L_x_91:
[----:B------:R-:W-:Y:S01]  /*1660*/  SHF.L.U32 R2, R7, 0x10, RZ ;  /* 0x0000001007027819 */ /* 0x000fe200000006ff */
[----:B------:R-:W-:Y:S01]  /*1670*/  FADD R0, R13, R0 ;  /* 0x000000000d007221 */ /* 0x000fe20000000000 */
[----:B------:R-:W-:Y:S01]  /*1680*/  HFMA2 R6, -RZ, RZ, 0.9375, -7.688999176025390625e-06 ;  /* 0x3b808081ff067431 */ /* 0x000fe200000001ff */
[----:B------:R-:W-:Y:S02]  /*1690*/  BSSY.RECONVERGENT B2, `(.L_x_93) ;  /* 0x000000f000027945 */ /* 0x000fe40003800200 */
[----:B------:R-:W-:Y:S01]  /*16a0*/  FMUL.SAT R0, R0, 0.5 ;  /* 0x3f00000000007820 */ /* 0x000fe20000402000 */
[----:B------:R-:W0:Y:S03]  /*16b0*/  I2F.U8 R2, R2.B3 ;  /* 0x3000000200027306 */ /* 0x000e260000001000 */
        /* <DEDUP_REMOVED lines=11> */
[----:B------:R-:W-:Y:S05]  /*1770*/  CALL.REL.NOINC `($__internal_1_$__cuda_sm3x_div_rn_noftz_f32_slowpath) ;  /* 0x0000000000d87944 */ /* 0x000fea0003c00000 */
.L_x_94:
[----:B------:R-:W-:Y:S05]  /*1780*/  BSYNC.RECONVERGENT B2 ;  /* 0x0000000000027941 */ /* 0x000fea0003800200 */
.L_x_93:
[----:B------:R-:W-:Y:S01]  /*1790*/  SHF.L.U32 R5, R7, 0x8, RZ ;  /* 0x0000000807057819 */ /* 0x000fe200000006ff */
[----:B------:R-:W-:Y:S01]  /*17a0*/  FADD R0, R12, R0 ;  /* 0x000000000c007221 */ /* 0x000fe20000000000 */
[----:B------:R-:W-:Y:S01]  /*17b0*/  MOV R6, 0x3b808081 ;  /* 0x3b80808100067802 */ /* 0x000fe20000000f00 */
[----:B------:R-:W-:Y:S01]  /*17c0*/  BSSY.RECONVERGENT B2, `(.L_x_95) ;  /* 0x0000010000027945 */ /* 0x000fe20003800200 */
[----:B------:R-:W0:Y:S01]  /*17d0*/  I2F.U8 R14, R5.B3 ;  /* 0x30000005000e7306 */ /* 0x000e220000001000 */
[----:B------:R-:W-:Y:S02]  /*17e0*/  FMUL.SAT R0, R0, 0.5 ;  /* 0x3f00000000007820 */ /* 0x000fe40000402000 */
[----:B------:R-:W-:Y:S02]  /*17f0*/  FFMA R15, R6, -R21, 1 ;  /* 0x3f800000060f7423 */ /* 0x000fe40000000815 */
[----:B------:R-:W-:Y:S02]  /*1800*/  FMUL R2, R0, 255 ;  /* 0x437f000000027820 */ /* 0x000fe40000400000 */
[----:B------:R-:W-:-:S02]  /*1810*/  FFMA R0, R15, R6, 0.0039215688593685626984 ;  /* 0x3b8080810f007423 */ /* 0x000fc40000000006 */
[----:B------:R-:W1:Y:S02]  /*1820*/  F2I.U32.TRUNC.NTZ R3, R2 ;  /* 0x0000000200037305 */ /* 0x000e64000020f000 */
[----:B0-----:R-:W-:-:S06]  /*1830*/  FFMA R15, R0, R14, RZ ;  /* 0x0000000e000f7223 */ /* 0x001fcc00000000ff */
[----:B------:R-:W0:Y:S01]  /*1840*/  FCHK P0, R14, 255 ;  /* 0x437f00000e007902 */ /* 0x000e220000000000 */
[----:B------:R-:W-:-:S04]  /*1850*/  FFMA R6, R15, -255, R14 ;  /* 0xc37f00000f067823 */ /* 0x000fc8000000000e */
[----:B------:R-:W-:Y:S01]  /*1860*/  FFMA R0, R0, R6, R15 ;  /* 0x0000000600007223 */ /* 0x000fe2000000000f */
[----:B-1----:R-:W-:Y:S01]  /*1870*/  IMAD R4, R3, 0x100, R4 ;  /* 0x0000010003047824 */ /* 0x002fe200078e0204 */
[----:B0-----:R-:W-:Y:S06]  /*1880*/  @!P0 BRA `(.L_x_96) ;  /* 0x00000000000c8947 */ /* 0x001fec0003800000 */
[----:B------:R-:W-:Y:S02]  /*1890*/  MOV R3, R14 ;  /* 0x0000000e00037202 */ /* 0x000fe40000000f00 */
[----:B------:R-:W-:-:S07]  /*18a0*/  MOV R22, 0x18c0 ;  /* 0x000018c000167802 */ /* 0x000fce0000000f00 */
[----:B------:R-:W-:Y:S05]  /*18b0*/  CALL.REL.NOINC `($__internal_1_$__cuda_sm3x_div_rn_noftz_f32_slowpath) ;  /* 0x0000000000887944 */ /* 0x000fea0003c00000 */
.L_x_96:
[----:B------:R-:W-:Y:S05]  /*18c0*/  BSYNC.RECONVERGENT B2 ;  /* 0x0000000000027941 */ /* 0x000fea0003800200 */
.L_x_95:
[----:B------:R-:W0:Y:S01]  /*18d0*/  I2F.U8 R6, R7.B3 ;  /* 0x3000000700067306 */ /* 0x000e220000001000 */
[----:B------:R-:W-:Y:S01]  /*18e0*/  FADD R0, R11, R0 ;  /* 0x000000000b007221 */ /* 0x000fe20000000000 */
[----:B------:R-:W-:Y:S01]  /*18f0*/  HFMA2 R2, -RZ, RZ, 0.9375, -7.688999176025390625e-06 ;  /* 0x3b808081ff027431 */ /* 0x000fe200000001ff */
[----:B------:R-:W-:Y:S02]  /*1900*/  BSSY.RECONVERGENT B2, `(.L_x_97) ;  /* 0x000000e000027945 */ /* 0x000fe40003800200 */
[----:B------:R-:W-:-:S04]  /*1910*/  FMUL.SAT R0, R0, 0.5 ;  /* 0x3f00000000007820 */ /* 0x000fc80000402000 */
[----:B------:R-:W-:Y:S01]  /*1920*/  FMUL R5, R0, 255 ;  /* 0x437f000000057820 */ /* 0x000fe20000400000 */
[----:B------:R-:W-:Y:S01]  /*1930*/  FFMA R3, R2, -R21, 1 ;  /* 0x3f80000002037423 */ /* 0x000fe20000000815 */
[----:B0-----:R-:W0:Y:S03]  /*1940*/  FCHK P0, R6, 255 ;  /* 0x437f000006007902 */ /* 0x001e260000000000 */
[----:B------:R-:W-:-:S04]  /*1950*/  FFMA R0, R3, R2, 0.0039215688593685626984 ;  /* 0x3b80808103007423 */ /* 0x000fc80000000002 */
[----:B------:R-:W-:Y:S01]  /*1960*/  FFMA R3, R0, R6, RZ ;  /* 0x0000000600037223 */ /* 0x000fe200000000ff */
[----:B------:R-:W1:Y:S03]  /*1970*/  F2I.U32.TRUNC.NTZ R5, R5 ;  /* 0x0000000500057305 */ /* 0x000e66000020f000 */
[----:B------:R-:W-:-:S04]  /*1980*/  FFMA R2, R3, -255, R6 ;  /* 0xc37f000003027823 */ /* 0x000fc80000000006 */
[----:B------:R-:W-:Y:S01]  /*1990*/  FFMA R0, R0, R2, R3 ;  /* 0x0000000200007223 */ /* 0x000fe20000000003 */
[----:B0-----:R-:W-:Y:S06]  /*19a0*/  @!P0 BRA `(.L_x_98) ;  /* 0x00000000000c8947 */ /* 0x001fec0003800000 */
[----:B------:R-:W-:Y:S02]  /*19b0*/  MOV R3, R6 ;  /* 0x0000000600037202 */ /* 0x000fe40000000f00 */
[----:B------:R-:W-:-:S07]  /*19c0*/  MOV R22, 0x19e0 ;  /* 0x000019e000167802 */ /* 0x000fce0000000f00 */
[----:B-1----:R-:W-:Y:S05]  /*19d0*/  CALL.REL.NOINC `($__internal_1_$__cuda_sm3x_div_rn_noftz_f32_slowpath) ;  /* 0x0000000000407944 */ /* 0x002fea0003c00000 */
.L_x_98:
[----:B------:R-:W-:Y:S05]  /*19e0*/  BSYNC.RECONVERGENT B2 ;  /* 0x0000000000027941 */ /* 0x000fea0003800200 */
.L_x_97:
[----:B------:R-:W-:Y:S01]  /*19f0*/  FADD R0, R10, R0 ;  /* 0x000000000a007221 */ /* 0x000fe20000000000 */
[----:B------:R-:W-:-:S03]  /*1a00*/  UIADD3 UR4, UPT, UPT, UR4, -0x1, URZ ;  /* 0xffffffff04047890 */ /* 0x000fc6000fffe0ff */
[----:B------:R-:W-:Y:S01]  /*1a10*/  FMUL.SAT R0, R0, 0.5 ;  /* 0x3f00000000007820 */ /* 0x000fe20000402000 */
[----:B------:R-:W-:-:S03]  /*1a20*/  UISETP.NE.AND UP0, UPT, UR4, -0x1, UPT ;  /* 0xffffffff0400788c */ /* 0x000fc6000bf05270 */
[----:B------:R-:W-:-:S06]  /*1a30*/  FMUL R0, R0, 255 ;  /* 0x437f000000007820 */ /* 0x000fcc0000400000 */
[----:B------:R-:W1:Y:S02]  /*1a40*/  F2I.U32.TRUNC.NTZ R0, R0 ;  /* 0x0000000000007305 */ /* 0x000e64000020f000 */
[----:B-1----:R-:W-:-:S04]  /*1a50*/  LEA R3, R0, R5, 0x8 ;  /* 0x0000000500037211 */ /* 0x002fc800078e40ff */
[----:B------:R-:W-:Y:S02]  /*1a60*/  LEA R3, R3, R4, 0x10 ;  /* 0x0000000403037211 */ /* 0x000fe400078e80ff */
[----:B------:R-:W-:-:S03]  /*1a70*/  IADD3 R4, P0, PT, R16, -UR7, RZ ;  /* 0x8000000710047c10 */ /* 0x000fc6000ff1e0ff */
[----:B------:R1:W-:Y:S01]  /*1a80*/  STG.E desc[UR8][R16.64], R3 ;  /* 0x0000000310007986 */ /* 0x0003e2000c101908 */
[----:B------:R-:W-:Y:S02]  /*1a90*/  IADD3.X R5, PT, PT, R17, ~UR5, RZ, P0, !PT ;  /* 0x8000000511057c10 */ /* 0x000fe400087fe4ff */
[----:B------:R-:W-:-:S04]  /*1aa0*/  IADD3 R8, P0, PT, R8, -UR7, RZ ;  /* 0x8000000708087c10 */ /* 0x000fc8000ff1e0ff */
[----:B------:R-:W-:Y:S01]  /*1ab0*/  IADD3.X R9, PT, PT, R9, ~UR5, RZ, P0, !PT ;  /* 0x8000000509097c10 */ /* 0x000fe200087fe4ff */
[----:B------:R-:W-:Y:S08]  /*1ac0*/  BRA.U UP0, `(.L_x_99) ;  /* 0xfffffff500847547 */ /* 0x000ff0000b83ffff */
[----:B------:R-:W-:Y:S05]  /*1ad0*/  EXIT ;  /* 0x000000000000794d */ /* 0x000fea0003800000 */
        .weak           $__internal_1_$__cuda_sm3x_div_rn_noftz_f32_slowpath
        .type           $__internal_1_$__cuda_sm3x_div_rn_noftz_f32_slowpath,@function
        .size           $__internal_1_$__cuda_sm3x_div_rn_noftz_f32_slowpath,(.L_x_115 - $__internal_1_$__cuda_sm3x_div_rn_noftz_f32_slowpath)
$__internal_1_$__cuda_sm3x_div_rn_noftz_f32_slowpath:
[----:B------:R-:W-:Y:S01]  /*1ae0*/  SHF.R.U32.HI R2, RZ, 0x17, R21 ;  /* 0x00000017ff027819 */ /* 0x000fe20000011615 */
[----:B------:R-:W-:Y:S01]  /*1af0*/  BSSY.RECONVERGENT B0, `(.L_x_100) ;  /* 0x0000064000007945 */ /* 0x000fe20003800200 */
[----:B------:R-:W-:Y:S01]  /*1b00*/  SHF.R.U32.HI R27, RZ, 0x17, R3 ;  /* 0x00000017ff1b7819 */ /* 0x000fe20000011603 */
[----:B------:R-:W-:Y:S01]  /*1b10*/  IMAD.MOV.U32 R28, RZ, RZ, 0x437f0000 ;  /* 0x437f0000ff1c7424 */ /* 0x000fe200078e00ff */
[----:B------:R-:W-:Y:S02]  /*1b20*/  LOP3.LUT R2, R2, 0xff, RZ, 0xc0, !PT ;  /* 0x000000ff02027812 */ /* 0x000fe400078ec0ff */
[----:B------:R-:W-:Y:S02]  /*1b30*/  LOP3.LUT R27, R27, 0xff, RZ, 0xc0, !PT ;  /* 0x000000ff1b1b7812 */ /* 0x000fe400078ec0ff */
[----:B------:R-:W-:Y:S02]  /*1b40*/  IADD3 R26, PT, PT, R2, -0x1, RZ ;  /* 0xffffffff021a7810 */ /* 0x000fe40007ffe0ff */
[----:B------:R-:W-:-:S02]  /*1b50*/  IADD3 R25, PT, PT, R27, -0x1, RZ ;  /* 0xffffffff1b197810 */ /* 0x000fc40007ffe0ff */
[----:B------:R-:W-:-:S04]  /*1b60*/  ISETP.GT.U32.AND P0, PT, R26, 0xfd, PT ;  /* 0x000000fd1a00780c */ /* 0x000fc80003f04070 */
        /* <DEDUP_REMOVED lines=22> */
[----:B------:R-:W-:Y:S01]  /*1cd0*/  @P0 MOV R23, RZ ;  /* 0x000000ff00170202 */ /* 0x000fe20000000f00 */
[----:B------:R-:W-:Y:S01]  /*1ce0*/  @!P0 FFMA R3, R3, 1.84467440737095516160e+19, RZ ;  /* 0x5f80000003038823 */ /* 0x000fe200000000ff */
[----:B------:R-:W-:Y:S01]  /*1cf0*/  @!P0 MOV R23, 0xffffffc0 ;  /* 0xffffffc000178802 */ /* 0x000fe20000000f00 */
[----:B------:R-:W-:-:S03]  /*1d00*/  @!P1 FFMA R28, R0, 1.84467440737095516160e+19, RZ ;  /* 0x5f800000001c9823 */ /* 0x000fc600000000ff */
[----:B------:R-:W-:-:S07]  /*1d10*/  @!P1 IADD3 R23, PT, PT, R23, 0x40, RZ ;  /* 0x0000004017179810 */ /* 0x000fce0007ffe0ff */
.L_x_101:
[----:B------:R-:W-:Y:S01]  /*1d20*/  LEA R25, R2, 0xc0800000, 0x17 ;  /* 0xc080000002197811 */ /* 0x000fe200078eb8ff */
[----:B------:R-:W-:Y:S01]  /*1d30*/  BSSY.RECONVERGENT B1, `(.L_x_106) ;  /* 0x0000036000017945 */ /* 0x000fe20003800200 */
[----:B------:R-:W-:Y:S02]  /*1d40*/  IADD3 R27, PT, PT, R27, -0x7f, RZ ;  /* 0xffffff811b1b7810 */ /* 0x000fe40007ffe0ff */
[----:B------:R-:W-:-:S03]  /*1d50*/  IADD3 R28, PT, PT, -R25, R28, RZ ;  /* 0x0000001c191c7210 */ /* 0x000fc60007ffe1ff */
[C---:B------:R-:W-:Y:S01]  /*1d60*/  IMAD R0, R27.reuse, -0x800000, R3 ;  /* 0xff8000001b007824 */ /* 0x040fe200078e0203 */
[----:B------:R0:W1:Y:S01]  /*1d70*/  MUFU.RCP R26, R28 ;  /* 0x0000001c001a7308 */ /* 0x0000620000001000 */
[----:B------:R-:W-:Y:S01]  /*1d80*/  FADD.FTZ R25, -R28, -RZ ;  /* 0x800000ff1c197221 */ /* 0x000fe20000010100 */
[----:B0-----:R-:W-:-:S05]  /*1d90*/  IADD3 R28, PT, PT, R27, 0x7f, -R2 ;  /* 0x0000007f1b1c7810 */ /* 0x001fca0007ffe802 */
[----:B------:R-:W-:Y:S02]  /*1da0*/  IMAD.IADD R23, R28, 0x1, R23 ;  /* 0x000000011c177824 */ /* 0x000fe400078e0217 */
[----:B-1----:R-:W-:-:S04]  /*1db0*/  FFMA R29, R26, R25, 1 ;  /* 0x3f8000001a1d7423 */ /* 0x002fc80000000019 */
[----:B------:R-:W-:-:S04]  /*1dc0*/  FFMA R29, R26, R29, R26 ;  /* 0x0000001d1a1d7223 */ /* 0x000fc8000000001a */
[----:B------:R-:W-:-:S04]  /*1dd0*/  FFMA R26, R0, R29, RZ ;  /* 0x0000001d001a7223 */ /* 0x000fc800000000ff */
[----:B------:R-:W-:-:S04]  /*1de0*/  FFMA R3, R25, R26, R0 ;  /* 0x0000001a19037223 */ /* 0x000fc80000000000 */
[----:B------:R-:W-:-:S04]  /*1df0*/  FFMA R26, R29, R3, R26 ;  /* 0x000000031d1a7223 */ /* 0x000fc8000000001a */
[----:B------:R-:W-:-:S04]  /*1e00*/  FFMA R25, R25, R26, R0 ;  /* 0x0000001a19197223 */ /* 0x000fc80000000000 */
[----:B------:R-:W-:-:S05]  /*1e10*/  FFMA R0, R29, R25, R26 ;  /* 0x000000191d007223 */ /* 0x000fca000000001a */
[----:B------:R-:W-:-:S04]  /*1e20*/  SHF.R.U32.HI R2, RZ, 0x17, R0 ;  /* 0x00000017ff027819 */ /* 0x000fc80000011600 */
[----:B------:R-:W-:-:S04]  /*1e30*/  LOP3.LUT R2, R2, 0xff, RZ, 0xc0, !PT ;  /* 0x000000ff02027812 */ /* 0x000fc800078ec0ff */
[----:B------:R-:W-:-:S04]  /*1e40*/  IADD3 R2, PT, PT, R2, R23, RZ ;  /* 0x0000001702027210 */ /* 0x000fc80007ffe0ff */
[----:B------:R-:W-:-:S04]  /*1e50*/  IADD3 R3, PT, PT, R2, -0x1, RZ ;  /* 0xffffffff02037810 */ /* 0x000fc80007ffe0ff */
        /* <DEDUP_REMOVED lines=31> */
.L_x_108:
[----:B------:R-:W-:-:S04]  /*2050*/  LOP3.LUT R0, R0, 0x80000000, RZ, 0xc0, !PT ;  /* 0x8000000000007812 */ /* 0x000fc800078ec0ff */
[----:B------:R-:W-:Y:S01]  /*2060*/  LOP3.LUT R0, R0, 0x7f800000, RZ, 0xfc, !PT ;  /* 0x7f80000000007812 */ /* 0x000fe200078efcff */
[----:B------:R-:W-:Y:S06]  /*2070*/  BRA `(.L_x_109) ;  /* 0x0000000000047947 */ /* 0x000fec0003800000 */
.L_x_107:
[----:B------:R-:W-:-:S07]  /*2080*/  LEA R0, R23, R0, 0x17 ;  /* 0x0000000017007211 */ /* 0x000fce00078eb8ff */
.L_x_109:
[----:B------:R-:W-:Y:S05]  /*2090*/  BSYNC.RECONVERGENT B1 ;  /* 0x0000000000017941 */ /* 0x000fea0003800200 */
.L_x_106:
[----:B------:R-:W-:Y:S05]  /*20a0*/  BRA `(.L_x_110) ;  /* 0x0000000000207947 */ /* 0x000fea0003800000 */
.L_x_105:
[----:B------:R-:W-:-:S04]  /*20b0*/  LOP3.LUT R3, R28, 0x80000000, R3, 0x48, !PT ;  /* 0x800000001c037812 */ /* 0x000fc800078e4803 */
[----:B------:R-:W-:Y:S01]  /*20c0*/  LOP3.LUT R0, R3, 0x7f800000, RZ, 0xfc, !PT ;  /* 0x7f80000003007812 */ /* 0x000fe200078efcff */
[----:B------:R-:W-:Y:S06]  /*20d0*/  BRA `(.L_x_110) ;  /* 0x0000000000147947 */ /* 0x000fec0003800000 */
.L_x_104:
[----:B------:R-:W-:Y:S01]  /*20e0*/  LOP3.LUT R0, R28, 0x80000000, R3, 0x48, !PT ;  /* 0x800000001c007812 */ /* 0x000fe200078e4803 */
[----:B------:R-:W-:Y:S06]  /*20f0*/  BRA `(.L_x_110) ;  /* 0x00000000000c7947 */ /* 0x000fec0003800000 */
.L_x_103:
[----:B------:R-:W0:Y:S01]  /*2100*/  MUFU.RSQ R0, -QNAN ;  /* 0xffc0000000007908 */ /* 0x000e220000001400 */
[----:B------:R-:W-:Y:S05]  /*2110*/  BRA `(.L_x_110) ;  /* 0x0000000000047947 */ /* 0x000fea0003800000 */
.L_x_102:
[----:B------:R-:W-:-:S07]  /*2120*/  FADD.FTZ R0, R3, R0 ;  /* 0x0000000003007221 */ /* 0x000fce0000010000 */
.L_x_110:
[----:B------:R-:W-:Y:S05]  /*2130*/  BSYNC.RECONVERGENT B0 ;  /* 0x0000000000007941 */ /* 0x000fea0003800200 */
.L_x_100:
[----:B------:R-:W-:-:S04]  /*2140*/  HFMA2 R23, -RZ, RZ, 0, 0 ;  /* 0x00000000ff177431 */ /* 0x000fc800000001ff */
[----:B0-----:R-:W-:Y:S05]  /*2150*/  RET.REL.NODEC R22 `(_Z22d_simpleRecursive_rgbaPjS_iif) ;  /* 0xffffffdc16a87950 */ /* 0x001fea0003c3ffff */
.L_x_111:
        /* <DEDUP_REMOVED lines=10> */
.L_x_115:


//--------------------- .text._Z11d_transposePjS_ii --------------------------
	.section	.text._Z11d_transposePjS_ii,"ax",@progbits
	.align	128
.text._Z11d_transposePjS_ii:
        .type           _Z11d_transposePjS_ii,@function
        .size           _Z11d_transposePjS_ii,(.L_x_117 - _Z11d_transposePjS_ii)
        .other          _Z11d_transposePjS_ii,@"STO_CUDA_ENTRY STV_DEFAULT"
_Z11d_transposePjS_ii:
[----:B------:R-:W-:Y:S01]  /*0000*/  LDC R1, c[0x0][0x37c] ;  /* 0x0000df00ff017b82 */ /* 0x000fe20000000800 */
[----:B------:R-:W0:Y:S01]  /*0010*/  S2R R8, SR_TID.Y ;  /* 0x0000000000087919 */ /* 0x000e220000002200 */
[----:B------:R-:W1:Y:S01]  /*0020*/  LDCU.64 UR8, c[0x0][0x390] ;  /* 0x00007200ff0877ac */ /* 0x000e620008000a00 */
[----:B------:R-:W0:Y:S01]  /*0030*/  S2R R6, SR_CTAID.Y ;  /* 0x0000000000067919 */ /* 0x000e220000002600 */
[----:B------:R-:W2:Y:S01]  /*0040*/  LDCU.64 UR6, c[0x0][0x358] ;  /* 0x00006b00ff0677ac */ /* 0x000ea20008000a00 */
[----:B------:R-:W3:Y:S01]  /*0050*/  S2R R4, SR_CTAID.X ;  /* 0x0000000000047919 */ /* 0x000ee20000002500 */
[----:B------:R-:W3:Y:S01]  /*0060*/  S2R R7, SR_TID.X ;  /* 0x0000000000077919 */ /* 0x000ee20000002100 */
[----:B0-----:R-:W-:-:S05]  /*0070*/  IMAD R5, R6, 0x10, R8 ;  /* 0x0000001006057824 */ /* 0x001fca00078e0208 */
[----:B-1----:R-:W-:Y:S01]  /*0080*/  ISETP.LT.U32.AND P0, PT, R5, UR9, PT ;  /* 0x0000000905007c0c */ /* 0x002fe2000bf01070 */
[----:B---3--:R-:W-:-:S05]  /*0090*/  IMAD R0, R4, 0x10, R7 ;  /* 0x0000001004007824 */ /* 0x008fca00078e0207 */
[----:B------:R-:W-:-:S13]  /*00a0*/  ISETP.LT.U32.AND P0, PT, R0, UR8, P0 ;  /* 0x0000000800007c0c */ /* 0x000fda0008701070 */
[----:B------:R-:W0:Y:S01]  /*00b0*/  @P0 LDC.64 R2, c[0x0][0x388] ;  /* 0x0000e200ff020b82 */ /* 0x000e220000000a00 */
[----:B------:R-:W-:-:S04]  /*00c0*/  @P0 IMAD R5, R5, UR8, R0 ;  /* 0x0000000805050c24 */ /* 0x000fc8000f8e0200 */
[----:B0-----:R-:W-:-:S06]  /*00d0*/  @P0 IMAD.WIDE.U32 R2, R5, 0x4, R2 ;  /* 0x0000000405020825 */ /* 0x001fcc00078e0002 */
[----:B--2---:R-:W2:Y:S01]  /*00e0*/  @P0 LDG.E R2, desc[UR6][R2.64] ;  /* 0x0000000602020981 */ /* 0x004ea2000c1e1900 */
[----:B------:R-:W0:Y:S01]  /*00f0*/  S2UR UR5, SR_CgaCtaId ;  /* 0x00000000000579c3 */ /* 0x000e220000008800 */
[----:B------:R-:W-:Y:S01]  /*0100*/  UMOV UR4, 0x400 ;  /* 0x0000040000047882 */ /* 0x000fe20000000000 */
[----:B------:R-:W-:Y:S01]  /*0110*/  @P0 IMAD R0, R8, 0x11, R7 ;  /* 0x0000001108000824 */ /* 0x000fe200078e0207 */
[----:B------:R-:W-:Y:S02]  /*0120*/  LEA R5, R6, R7, 0x4 ;  /* 0x0000000706057211 */ /* 0x000fe400078e20ff */
[----:B------:R-:W-:Y:S02]  /*0130*/  LEA R4, R4, R8, 0x4 ;  /* 0x0000000804047211 */ /* 0x000fe400078e20ff */
[----:B------:R-:W-:-:S04]  /*0140*/  ISETP.LT.U32.AND P1, PT, R5, UR9, PT ;  /* 0x0000000905007c0c */ /* 0x000fc8000bf21070 */
[----:B------:R-:W-:Y:S01]  /*0150*/  ISETP.LT.U32.AND P1, PT, R4, UR8, P1 ;  /* 0x0000000804007c0c */ /* 0x000fe20008f21070 */
[----:B0-----:R-:W-:-:S06]  /*0160*/  ULEA UR4, UR5, UR4, 0x18 ;  /* 0x0000000405047291 */ /* 0x001fcc000f8ec0ff */
[----:B------:R-:W-:-:S05]  /*0170*/  @P0 LEA R9, R0, UR4, 0x2 ;  /* 0x0000000400090c11 */ /* 0x000fca000f8e10ff */
[----:B--2---:R0:W-:Y:S01]  /*0180*/  @P0 STS [R9], R2 ;  /* 0x0000000209000388 */ /* 0x0041e20000000800 */
[----:B------:R-:W-:Y:S06]  /*0190*/  BAR.SYNC.DEFER_BLOCKING 0x0 ;  /* 0x0000000000007b1d */ /* 0x000fec0000010000 */
[----:B------:R-:W-:Y:S05]  /*01a0*/  @!P1 EXIT ;  /* 0x000000000000994d */ /* 0x000fea0003800000 */
[----:B------:R-:W-:Y:S01]  /*01b0*/  IMAD R0, R7, 0x11, R8 ;  /* 0x0000001107007824 */ /* 0x000fe200078e0208 */
[----:B0-----:R-:W0:Y:S01]  /*01c0*/  LDC.64 R2, c[0x0][0x380] ;  /* 0x0000e000ff027b82 */ /* 0x001e220000000a00 */
[----:B------:R-:W-:-:S03]  /*01d0*/  IMAD R5, R4, UR9, R5 ;  /* 0x0000000904057c24 */ /* 0x000fc6000f8e0205 */
[----:B------:R-:W-:-:S05]  /*01e0*/  LEA R0, R0, UR4, 0x2 ;  /* 0x0000000400007c11 */ /* 0x000fca000f8e10ff */
[----:B------:R-:W1:Y:S01]  /*01f0*/  LDS R7, [R0] ;  /* 0x0000000000077984 */ /* 0x000e620000000800 */
[----:B0-----:R-:W-:-:S05]  /*0200*/  IMAD.WIDE.U32 R2, R5, 0x4, R2 ;  /* 0x0000000405027825 */ /* 0x001fca00078e0002 */
[----:B-1----:R-:W-:Y:S01]  /*0210*/  STG.E desc[UR6][R2.64], R7 ;  /* 0x0000000702007986 */ /* 0x002fe2000c101906 */
[----:B------:R-:W-:Y:S05]  /*0220*/  EXIT ;  /* 0x000000000000794d */ /* 0x000fea0003800000 */
.L_x_112:
        /* <DEDUP_REMOVED lines=13> */
.L_x_117:


//--------------------- .nv.shared.reserved.0     --------------------------
	.section	.nv.shared.reserved.0,"aw",@nobits
	.weak		__nv_reservedSMEM_offset_0_alias
	.size		__nv_reservedSMEM_offset_0_alias, 0, 64
	.other		__nv_reservedSMEM_offset_0_alias,@"STO_CUDA_RESERVED_SHARED STV_DEFAULT"
__nv_reservedSMEM_offset_0_alias:
	.zero		0
	.zero		64


//--------------------- .nv.shared._Z11d_transposePjS_ii --------------------------
	.section	.nv.shared._Z11d_transposePjS_ii,"aw",@nobits
	.sectionflags	@""
	.align	4
.nv.shared._Z11d_transposePjS_ii:
	.zero		2112


//--------------------- .nv.constant0._Z24d_recursiveGaussian_rgbaPjS_iiffffffff --------------------------
	.section	.nv.constant0._Z24d_recursiveGaussian_rgbaPjS_iiffffffff,"a",@progbits
	.sectionflags	@""
	.align	4
.nv.constant0._Z24d_recursiveGaussian_rgbaPjS_iiffffffff:
	.zero		952


//--------------------- .nv.constant0._Z22d_simpleRecursive_rgbaPjS_iif --------------------------
	.section	.nv.constant0._Z22d_simpleRecursive_rgbaPjS_iif,"a",@progbits
	.sectionflags	@""
	.align	4
.nv.constant0._Z22d_simpleRecursive_rgbaPjS_iif:
	.zero		924


//--------------------- .nv.constant0._Z11d_transposePjS_ii --------------------------
	.section	.nv.constant0._Z11d_transposePjS_ii,"a",@progbits
	.sectionflags	@""
	.align	4
.nv.constant0._Z11d_transposePjS_ii:
	.zero		920


//--------------------- SYMBOLS --------------------------

	.type		.nv.reservedSmem.offset0,@object
	.size		.nv.reservedSmem.offset0,0x4
	.type		.nv.reservedSmem.cap,@object
	.size		.nv.reservedSmem.cap,0x4
